//
// Generated by NVIDIA NVVM Compiler
//
// Compiler Build ID: CL-36424714
// Cuda compilation tools, release 13.0, V13.0.88
// Based on NVVM 20.0.0
//

.version 9.0
.target sm_100
.address_size 64

	// .globl	_Z12jacobiKernelPiS_PdS0_S0_S0_ii

.visible .entry _Z12jacobiKernelPiS_PdS0_S0_S0_ii(
	.param .u64 .ptr .align 1 _Z12jacobiKernelPiS_PdS0_S0_S0_ii_param_0,
	.param .u64 .ptr .align 1 _Z12jacobiKernelPiS_PdS0_S0_S0_ii_param_1,
	.param .u64 .ptr .align 1 _Z12jacobiKernelPiS_PdS0_S0_S0_ii_param_2,
	.param .u64 .ptr .align 1 _Z12jacobiKernelPiS_PdS0_S0_S0_ii_param_3,
	.param .u64 .ptr .align 1 _Z12jacobiKernelPiS_PdS0_S0_S0_ii_param_4,
	.param .u64 .ptr .align 1 _Z12jacobiKernelPiS_PdS0_S0_S0_ii_param_5,
	.param .u32 _Z12jacobiKernelPiS_PdS0_S0_S0_ii_param_6,
	.param .u32 _Z12jacobiKernelPiS_PdS0_S0_S0_ii_param_7
)
{
	.reg .pred 	%p<26>;
	.reg .b32 	%r<44>;
	.reg .b64 	%rd<68>;
	.reg .b64 	%fd<161>;

	ld.param.u64 	%rd11, [_Z12jacobiKernelPiS_PdS0_S0_S0_ii_param_0];
	ld.param.u64 	%rd14, [_Z12jacobiKernelPiS_PdS0_S0_S0_ii_param_1];
	ld.param.u64 	%rd15, [_Z12jacobiKernelPiS_PdS0_S0_S0_ii_param_2];
	ld.param.u64 	%rd12, [_Z12jacobiKernelPiS_PdS0_S0_S0_ii_param_3];
	ld.param.u64 	%rd16, [_Z12jacobiKernelPiS_PdS0_S0_S0_ii_param_4];
	ld.param.u64 	%rd13, [_Z12jacobiKernelPiS_PdS0_S0_S0_ii_param_5];
	ld.param.u32 	%r32, [_Z12jacobiKernelPiS_PdS0_S0_S0_ii_param_6];
	cvta.to.global.u64 	%rd1, %rd16;
	cvta.to.global.u64 	%rd2, %rd15;
	cvta.to.global.u64 	%rd3, %rd14;
	mov.u32 	%r33, %ctaid.x;
	mov.u32 	%r34, %ntid.x;
	mov.u32 	%r35, %tid.x;
	mad.lo.s32 	%r1, %r33, %r34, %r35;
	setp.ge.s32 	%p1, %r1, %r32;
	@%p1 bra 	$L__BB0_58;
	cvta.to.global.u64 	%rd17, %rd11;
	mul.wide.s32 	%rd18, %r1, 4;
	add.s64 	%rd19, %rd17, %rd18;
	ld.global.u32 	%r41, [%rd19];
	ld.global.u32 	%r3, [%rd19+4];
	setp.ge.s32 	%p2, %r41, %r3;
	mov.f64 	%fd117, 0d3FF0000000000000;
	mov.f64 	%fd118, 0d0000000000000000;
	@%p2 bra 	$L__BB0_57;
	sub.s32 	%r4, %r3, %r41;
	and.b32  	%r5, %r4, 7;
	sub.s32 	%r36, %r41, %r3;
	setp.gt.u32 	%p3, %r36, -8;
	mov.f64 	%fd118, 0d0000000000000000;
	mov.f64 	%fd117, 0d3FF0000000000000;
	@%p3 bra 	$L__BB0_29;
	and.b32  	%r37, %r4, -8;
	neg.s32 	%r39, %r37;
	add.s64 	%rd4, %rd2, 32;
	mov.f64 	%fd118, 0d0000000000000000;
	mov.f64 	%fd117, 0d3FF0000000000000;
$L__BB0_4:
	.pragma "nounroll";
	mul.wide.s32 	%rd20, %r41, 4;
	add.s64 	%rd21, %rd3, %rd20;
	add.s64 	%rd5, %rd21, 16;
	mul.wide.s32 	%rd22, %r41, 8;
	add.s64 	%rd6, %rd4, %rd22;
	ld.global.u32 	%r9, [%rd21];
	setp.eq.s32 	%p4, %r9, %r1;
	@%p4 bra 	$L__BB0_6;
	ld.global.f64 	%fd82, [%rd6+-32];
	mul.wide.s32 	%rd23, %r9, 8;
	add.s64 	%rd24, %rd1, %rd23;
	ld.global.f64 	%fd83, [%rd24];
	fma.rn.f64 	%fd118, %fd82, %fd83, %fd118;
	bra.uni 	$L__BB0_7;
$L__BB0_6:
	ld.global.f64 	%fd117, [%rd6+-32];
$L__BB0_7:
	ld.global.u32 	%r10, [%rd5+-12];
	setp.eq.s32 	%p5, %r10, %r1;
	@%p5 bra 	$L__BB0_9;
	ld.global.f64 	%fd84, [%rd6+-24];
	mul.wide.s32 	%rd25, %r10, 8;
	add.s64 	%rd26, %rd1, %rd25;
	ld.global.f64 	%fd85, [%rd26];
	fma.rn.f64 	%fd118, %fd84, %fd85, %fd118;
	bra.uni 	$L__BB0_10;
$L__BB0_9:
	ld.global.f64 	%fd117, [%rd6+-24];
$L__BB0_10:
	ld.global.u32 	%r11, [%rd5+-8];
	setp.eq.s32 	%p6, %r11, %r1;
	@%p6 bra 	$L__BB0_12;
	ld.global.f64 	%fd86, [%rd6+-16];
	mul.wide.s32 	%rd27, %r11, 8;
	add.s64 	%rd28, %rd1, %rd27;
	ld.global.f64 	%fd87, [%rd28];
	fma.rn.f64 	%fd118, %fd86, %fd87, %fd118;
	bra.uni 	$L__BB0_13;
$L__BB0_12:
	ld.global.f64 	%fd117, [%rd6+-16];
$L__BB0_13:
	ld.global.u32 	%r12, [%rd5+-4];
	setp.eq.s32 	%p7, %r12, %r1;
	@%p7 bra 	$L__BB0_15;
	ld.global.f64 	%fd88, [%rd6+-8];
	mul.wide.s32 	%rd29, %r12, 8;
	add.s64 	%rd30, %rd1, %rd29;
	ld.global.f64 	%fd89, [%rd30];
	fma.rn.f64 	%fd118, %fd88, %fd89, %fd118;
	bra.uni 	$L__BB0_16;
$L__BB0_15:
	ld.global.f64 	%fd117, [%rd6+-8];
$L__BB0_16:
	ld.global.u32 	%r13, [%rd5];
	setp.eq.s32 	%p8, %r13, %r1;
	@%p8 bra 	$L__BB0_18;
	ld.global.f64 	%fd90, [%rd6];
	mul.wide.s32 	%rd31, %r13, 8;
	add.s64 	%rd32, %rd1, %rd31;
	ld.global.f64 	%fd91, [%rd32];
	fma.rn.f64 	%fd118, %fd90, %fd91, %fd118;
	bra.uni 	$L__BB0_19;
$L__BB0_18:
	ld.global.f64 	%fd117, [%rd6];
$L__BB0_19:
	ld.global.u32 	%r14, [%rd5+4];
	setp.eq.s32 	%p9, %r14, %r1;
	@%p9 bra 	$L__BB0_21;
	ld.global.f64 	%fd92, [%rd6+8];
	mul.wide.s32 	%rd33, %r14, 8;
	add.s64 	%rd34, %rd1, %rd33;
	ld.global.f64 	%fd93, [%rd34];
	fma.rn.f64 	%fd118, %fd92, %fd93, %fd118;
	bra.uni 	$L__BB0_22;
$L__BB0_21:
	ld.global.f64 	%fd117, [%rd6+8];
$L__BB0_22:
	ld.global.u32 	%r15, [%rd5+8];
	setp.eq.s32 	%p10, %r15, %r1;
	@%p10 bra 	$L__BB0_24;
	ld.global.f64 	%fd94, [%rd6+16];
	mul.wide.s32 	%rd35, %r15, 8;
	add.s64 	%rd36, %rd1, %rd35;
	ld.global.f64 	%fd95, [%rd36];
	fma.rn.f64 	%fd118, %fd94, %fd95, %fd118;
	bra.uni 	$L__BB0_25;
$L__BB0_24:
	ld.global.f64 	%fd117, [%rd6+16];
$L__BB0_25:
	ld.global.u32 	%r16, [%rd5+12];
	setp.eq.s32 	%p11, %r16, %r1;
	@%p11 bra 	$L__BB0_27;
	ld.global.f64 	%fd96, [%rd6+24];
	mul.wide.s32 	%rd37, %r16, 8;
	add.s64 	%rd38, %rd1, %rd37;
	ld.global.f64 	%fd97, [%rd38];
	fma.rn.f64 	%fd118, %fd96, %fd97, %fd118;
	bra.uni 	$L__BB0_28;
$L__BB0_27:
	ld.global.f64 	%fd117, [%rd6+24];
$L__BB0_28:
	add.s32 	%r41, %r41, 8;
	add.s32 	%r39, %r39, 8;
	setp.ne.s32 	%p12, %r39, 0;
	@%p12 bra 	$L__BB0_4;
$L__BB0_29:
	setp.eq.s32 	%p13, %r5, 0;
	@%p13 bra 	$L__BB0_57;
	and.b32  	%r20, %r4, 3;
	setp.lt.u32 	%p14, %r5, 4;
	@%p14 bra 	$L__BB0_44;
	mul.wide.s32 	%rd39, %r41, 4;
	add.s64 	%rd7, %rd3, %rd39;
	ld.global.u32 	%r21, [%rd7];
	setp.eq.s32 	%p15, %r21, %r1;
	mul.wide.s32 	%rd40, %r41, 8;
	add.s64 	%rd8, %rd2, %rd40;
	@%p15 bra 	$L__BB0_33;
	ld.global.f64 	%fd99, [%rd8];
	mul.wide.s32 	%rd41, %r21, 8;
	add.s64 	%rd42, %rd1, %rd41;
	ld.global.f64 	%fd100, [%rd42];
	fma.rn.f64 	%fd118, %fd99, %fd100, %fd118;
	bra.uni 	$L__BB0_34;
$L__BB0_33:
	ld.global.f64 	%fd117, [%rd8];
$L__BB0_34:
	ld.global.u32 	%r22, [%rd7+4];
	setp.eq.s32 	%p16, %r22, %r1;
	@%p16 bra 	$L__BB0_36;
	ld.global.f64 	%fd101, [%rd8+8];
	mul.wide.s32 	%rd43, %r22, 8;
	add.s64 	%rd44, %rd1, %rd43;
	ld.global.f64 	%fd102, [%rd44];
	fma.rn.f64 	%fd118, %fd101, %fd102, %fd118;
	bra.uni 	$L__BB0_37;
$L__BB0_36:
	ld.global.f64 	%fd117, [%rd8+8];
$L__BB0_37:
	ld.global.u32 	%r23, [%rd7+8];
	setp.eq.s32 	%p17, %r23, %r1;
	@%p17 bra 	$L__BB0_39;
	ld.global.f64 	%fd103, [%rd8+16];
	mul.wide.s32 	%rd45, %r23, 8;
	add.s64 	%rd46, %rd1, %rd45;
	ld.global.f64 	%fd104, [%rd46];
	fma.rn.f64 	%fd118, %fd103, %fd104, %fd118;
	bra.uni 	$L__BB0_40;
$L__BB0_39:
	ld.global.f64 	%fd117, [%rd8+16];
$L__BB0_40:
	ld.global.u32 	%r24, [%rd7+12];
	setp.eq.s32 	%p18, %r24, %r1;
	@%p18 bra 	$L__BB0_42;
	ld.global.f64 	%fd105, [%rd8+24];
	mul.wide.s32 	%rd47, %r24, 8;
	add.s64 	%rd48, %rd1, %rd47;
	ld.global.f64 	%fd106, [%rd48];
	fma.rn.f64 	%fd118, %fd105, %fd106, %fd118;
	bra.uni 	$L__BB0_43;
$L__BB0_42:
	ld.global.f64 	%fd117, [%rd8+24];
$L__BB0_43:
	add.s32 	%r41, %r41, 4;
$L__BB0_44:
	setp.eq.s32 	%p19, %r20, 0;
	@%p19 bra 	$L__BB0_57;
	setp.eq.s32 	%p20, %r20, 1;
	@%p20 bra 	$L__BB0_53;
	mul.wide.s32 	%rd49, %r41, 4;
	add.s64 	%rd9, %rd3, %rd49;
	ld.global.u32 	%r27, [%rd9];
	setp.eq.s32 	%p21, %r27, %r1;
	mul.wide.s32 	%rd50, %r41, 8;
	add.s64 	%rd10, %rd2, %rd50;
	@%p21 bra 	$L__BB0_48;
	ld.global.f64 	%fd108, [%rd10];
	mul.wide.s32 	%rd51, %r27, 8;
	add.s64 	%rd52, %rd1, %rd51;
	ld.global.f64 	%fd109, [%rd52];
	fma.rn.f64 	%fd118, %fd108, %fd109, %fd118;
	bra.uni 	$L__BB0_49;
$L__BB0_48:
	ld.global.f64 	%fd117, [%rd10];
$L__BB0_49:
	ld.global.u32 	%r28, [%rd9+4];
	setp.eq.s32 	%p22, %r28, %r1;
	@%p22 bra 	$L__BB0_51;
	ld.global.f64 	%fd110, [%rd10+8];
	mul.wide.s32 	%rd53, %r28, 8;
	add.s64 	%rd54, %rd1, %rd53;
	ld.global.f64 	%fd111, [%rd54];
	fma.rn.f64 	%fd118, %fd110, %fd111, %fd118;
	bra.uni 	$L__BB0_52;
$L__BB0_51:
	ld.global.f64 	%fd117, [%rd10+8];
$L__BB0_52:
	add.s32 	%r41, %r41, 2;
$L__BB0_53:
	and.b32  	%r38, %r4, 1;
	setp.eq.b32 	%p23, %r38, 1;
	not.pred 	%p24, %p23;
	@%p24 bra 	$L__BB0_57;
	mul.wide.s32 	%rd55, %r41, 4;
	add.s64 	%rd56, %rd3, %rd55;
	ld.global.u32 	%r31, [%rd56];
	setp.eq.s32 	%p25, %r31, %r1;
	@%p25 bra 	$L__BB0_56;
	mul.wide.s32 	%rd57, %r41, 8;
	add.s64 	%rd58, %rd2, %rd57;
	ld.global.f64 	%fd112, [%rd58];
	mul.wide.s32 	%rd59, %r31, 8;
	add.s64 	%rd60, %rd1, %rd59;
	ld.global.f64 	%fd113, [%rd60];
	fma.rn.f64 	%fd118, %fd112, %fd113, %fd118;
	bra.uni 	$L__BB0_57;
$L__BB0_56:
	mul.wide.s32 	%rd61, %r41, 8;
	add.s64 	%rd62, %rd2, %rd61;
	ld.global.f64 	%fd117, [%rd62];
$L__BB0_57:
	cvta.to.global.u64 	%rd63, %rd12;
	mul.wide.s32 	%rd64, %r1, 8;
	add.s64 	%rd65, %rd63, %rd64;
	ld.global.f64 	%fd114, [%rd65];
	sub.f64 	%fd115, %fd114, %fd118;
	div.rn.f64 	%fd116, %fd115, %fd117;
	cvta.to.global.u64 	%rd66, %rd13;
	add.s64 	%rd67, %rd66, %rd64;
	st.global.f64 	[%rd67], %fd116;
$L__BB0_58:
	ret;

}
	// .globl	_Z10diffKernelPdS_S_i
.visible .entry _Z10diffKernelPdS_S_i(
	.param .u64 .ptr .align 1 _Z10diffKernelPdS_S_i_param_0,
	.param .u64 .ptr .align 1 _Z10diffKernelPdS_S_i_param_1,
	.param .u64 .ptr .align 1 _Z10diffKernelPdS_S_i_param_2,
	.param .u32 _Z10diffKernelPdS_S_i_param_3
)
{
	.reg .pred 	%p<2>;
	.reg .b32 	%r<6>;
	.reg .b64 	%rd<11>;
	.reg .b64 	%fd<5>;

	ld.param.u64 	%rd1, [_Z10diffKernelPdS_S_i_param_0];
	ld.param.u64 	%rd2, [_Z10diffKernelPdS_S_i_param_1];
	ld.param.u64 	%rd3, [_Z10diffKernelPdS_S_i_param_2];
	ld.param.u32 	%r2, [_Z10diffKernelPdS_S_i_param_3];
	mov.u32 	%r3, %ctaid.x;
	mov.u32 	%r4, %ntid.x;
	mov.u32 	%r5, %tid.x;
	mad.lo.s32 	%r1, %r3, %r4, %r5;
	setp.ge.s32 	%p1, %r1, %r2;
	@%p1 bra 	$L__BB1_2;
	cvta.to.global.u64 	%rd4, %rd2;
	cvta.to.global.u64 	%rd5, %rd1;
	cvta.to.global.u64 	%rd6, %rd3;
	mul.wide.s32 	%rd7, %r1, 8;
	add.s64 	%rd8, %rd4, %rd7;
	ld.global.f64 	%fd1, [%rd8];
	add.s64 	%rd9, %rd5, %rd7;
	ld.global.f64 	%fd2, [%rd9];
	sub.f64 	%fd3, %fd1, %fd2;
	abs.f64 	%fd4, %fd3;
	add.s64 	%rd10, %rd6, %rd7;
	st.global.f64 	[%rd10], %fd4;
$L__BB1_2:
	ret;

}


// ===== COMPILED SASS (sm_100) =====

	.target	sm_100

	.elftype	@"ET_EXEC"


//--------------------- .note.nv.tkinfo           --------------------------
	.section	.note.nv.tkinfo,"",@"SHT_NOTE"
	.sectionflags	@"SHF_NOTE_NV_TKINFO"
	.tkinfo
        /*0018*/ 	.word	0x00000002
        /*0030*/ 	.string	""
        /*0030*/ 	.string	"ptxas"
        /*0030*/ 	.string	"Cuda compilation tools, release 13.0, V13.0.88"
        /*0030*/ 	.string	"Build cuda_13.0.r13.0/compiler.36424714_0"
        /*0030*/ 	.string	"-arch sm_100 -m 64 "



//--------------------- .note.nv.cuinfo           --------------------------
	.section	.note.nv.cuinfo,"",@"SHT_NOTE"
	.sectionflags	@"SHF_NOTE_NV_CUINFO"
        /*0018*/ 	.short	0x0002
        /*001a*/ 	.short	0x0064
        /*001c*/ 	.short	0x0082
	.zero		2


//--------------------- .nv.info                  --------------------------
	.section	.nv.info,"",@"SHT_CUDA_INFO"
	.align	4


	//----- nvinfo : EIATTR_REGCOUNT
	.align		4
        /*0000*/ 	.byte	0x04, 0x2f
        /*0002*/ 	.short	(.L_1 - .L_0)
	.align		4
.L_0:
        /*0004*/ 	.word	index@(_Z12jacobiKernelPiS_PdS0_S0_S0_ii)
        /*0008*/ 	.word	0x00000020


	//----- nvinfo : EIATTR_FRAME_SIZE
	.align		4
.L_1:
        /*000c*/ 	.byte	0x04, 0x11
        /*000e*/ 	.short	(.L_3 - .L_2)
	.align		4
.L_2:
        /*0010*/ 	.word	index@($__internal_0_$__cuda_sm20_div_rn_f64_full)
        /*0014*/ 	.word	0x00000000


	//----- nvinfo : EIATTR_FRAME_SIZE
	.align		4
.L_3:
        /*0018*/ 	.byte	0x04, 0x11
        /*001a*/ 	.short	(.L_5 - .L_4)
	.align		4
.L_4:
        /*001c*/ 	.word	index@(_Z12jacobiKernelPiS_PdS0_S0_S0_ii)
        /*0020*/ 	.word	0x00000000


	//----- nvinfo : EIATTR_REGCOUNT
	.align		4
.L_5:
        /*0024*/ 	.byte	0x04, 0x2f
        /*0026*/ 	.short	(.L_7 - .L_6)
	.align		4
.L_6:
        /*0028*/ 	.word	index@(_Z10diffKernelPdS_S_i)
        /*002c*/ 	.word	0x00000010


	//----- nvinfo : EIATTR_FRAME_SIZE
	.align		4
.L_7:
        /*0030*/ 	.byte	0x04, 0x11
        /*0032*/ 	.short	(.L_9 - .L_8)
	.align		4
.L_8:
        /*0034*/ 	.word	index@(_Z10diffKernelPdS_S_i)
        /*0038*/ 	.word	0x00000000


	//----- nvinfo : EIATTR_MIN_STACK_SIZE
	.align		4
.L_9:
        /*003c*/ 	.byte	0x04, 0x12
        /*003e*/ 	.short	(.L_11 - .L_10)
	.align		4
.L_10:
        /*0040*/ 	.word	index@(_Z10diffKernelPdS_S_i)
        /*0044*/ 	.word	0x00000000


	//----- nvinfo : EIATTR_MIN_STACK_SIZE
	.align		4
.L_11:
        /*0048*/ 	.byte	0x04, 0x12
        /*004a*/ 	.short	(.L_13 - .L_12)
	.align		4
.L_12:
        /*004c*/ 	.word	index@(_Z12jacobiKernelPiS_PdS0_S0_S0_ii)
        /*0050*/ 	.word	0x00000000
.L_13:


//--------------------- .nv.compat                --------------------------
	.section	.nv.compat,"",@"SHT_CUDA_COMPAT_INFO"
	.align	4
        /*0000*/ 	.byte	0x02, 0x09, 0x00, 0x00, 0x02, 0x02, 0x01, 0x00, 0x02, 0x05, 0x05, 0x00, 0x03, 0x07, 0x01, 0x01
        /*0010*/ 	.byte	0x02, 0x03, 0x00, 0x00, 0x02, 0x06, 0x01, 0x00, 0x04, 0x0b, 0x08, 0x00, 0x01, 0x00, 0x00, 0x00
        /*0020*/ 	.byte	0x00, 0x00, 0x00, 0x00


//--------------------- .nv.info._Z10diffKernelPdS_S_i --------------------------
	.section	.nv.info._Z10diffKernelPdS_S_i,"",@"SHT_CUDA_INFO"
	.sectionflags	@""
	.align	4


	//----- nvinfo : EIATTR_CUDA_API_VERSION
	.align		4
        /*0000*/ 	.byte	0x04, 0x37
        /*0002*/ 	.short	(.L_15 - .L_14)
.L_14:
        /*0004*/ 	.word	0x00000082


	//----- nvinfo : EIATTR_KPARAM_INFO
	.align		4
.L_15:
        /*0008*/ 	.byte	0x04, 0x17
        /*000a*/ 	.short	(.L_17 - .L_16)
.L_16:
        /*000c*/ 	.word	0x00000000
        /*0010*/ 	.short	0x0003
        /*0012*/ 	.short	0x0018
        /*0014*/ 	.byte	0x00, 0xf0, 0x11, 0x00


	//----- nvinfo : EIATTR_KPARAM_INFO
	.align		4
.L_17:
        /*0018*/ 	.byte	0x04, 0x17
        /*001a*/ 	.short	(.L_19 - .L_18)
.L_18:
        /*001c*/ 	.word	0x00000000
        /*0020*/ 	.short	0x0002
        /*0022*/ 	.short	0x0010
        /*0024*/ 	.byte	0x00, 0xf5, 0x21, 0x00


	//----- nvinfo : EIATTR_KPARAM_INFO
	.align		4
.L_19:
        /*0028*/ 	.byte	0x04, 0x17
        /*002a*/ 	.short	(.L_21 - .L_20)
.L_20:
        /*002c*/ 	.word	0x00000000
        /*0030*/ 	.short	0x0001
        /*0032*/ 	.short	0x0008
        /*0034*/ 	.byte	0x00, 0xf5, 0x21, 0x00


	//----- nvinfo : EIATTR_KPARAM_INFO
	.align		4
.L_21:
        /*0038*/ 	.byte	0x04, 0x17
        /*003a*/ 	.short	(.L_23 - .L_22)
.L_22:
        /*003c*/ 	.word	0x00000000
        /*0040*/ 	.short	0x0000
        /*0042*/ 	.short	0x0000
        /*0044*/ 	.byte	0x00, 0xf5, 0x21, 0x00


	//----- nvinfo : EIATTR_SPARSE_MMA_MASK
	.align		4
.L_23:
        /*0048*/ 	.byte	0x03, 0x50
        /*004a*/ 	.short	0x0000


	//----- nvinfo : EIATTR_MAXREG_COUNT
	.align		4
        /*004c*/ 	.byte	0x03, 0x1b
        /*004e*/ 	.short	0x00ff


	//----- nvinfo : EIATTR_MERCURY_ISA_VERSION
	.align		4
        /*0050*/ 	.byte	0x03, 0x5f
        /*0052*/ 	.short	0x0101


	//----- nvinfo : EIATTR_VRC_CTA_INIT_COUNT
	.align		4
        /*0054*/ 	.byte	0x02, 0x4a
	.zero		1
	.zero		1


	//----- nvinfo : EIATTR_EXIT_INSTR_OFFSETS
	.align		4
        /*0058*/ 	.byte	0x04, 0x1c
        /*005a*/ 	.short	(.L_25 - .L_24)


	//   ....[0]....
.L_24:
        /*005c*/ 	.word	0x00000070


	//   ....[1]....
        /*0060*/ 	.word	0x00000140


	//----- nvinfo : EIATTR_CBANK_PARAM_SIZE
	.align		4
.L_25:
        /*0064*/ 	.byte	0x03, 0x19
        /*0066*/ 	.short	0x001c


	//----- nvinfo : EIATTR_PARAM_CBANK
	.align		4
        /*0068*/ 	.byte	0x04, 0x0a
        /*006a*/ 	.short	(.L_27 - .L_26)
	.align		4
.L_26:
        /*006c*/ 	.word	index@(.nv.constant0._Z10diffKernelPdS_S_i)
        /*0070*/ 	.short	0x0380
        /*0072*/ 	.short	0x001c


	//----- nvinfo : EIATTR_SW_WAR
	.align		4
.L_27:
        /*0074*/ 	.byte	0x04, 0x36
        /*0076*/ 	.short	(.L_29 - .L_28)
.L_28:
        /*0078*/ 	.word	0x00000008
.L_29:


//--------------------- .nv.info._Z12jacobiKernelPiS_PdS0_S0_S0_ii --------------------------
	.section	.nv.info._Z12jacobiKernelPiS_PdS0_S0_S0_ii,"",@"SHT_CUDA_INFO"
	.sectionflags	@""
	.align	4


	//----- nvinfo : EIATTR_CUDA_API_VERSION
	.align		4
        /*0000*/ 	.byte	0x04, 0x37
        /*0002*/ 	.short	(.L_31 - .L_30)
.L_30:
        /*0004*/ 	.word	0x00000082


	//----- nvinfo : EIATTR_KPARAM_INFO
	.align		4
.L_31:
        /*0008*/ 	.byte	0x04, 0x17
        /*000a*/ 	.short	(.L_33 - .L_32)
.L_32:
        /*000c*/ 	.word	0x00000000
        /*0010*/ 	.short	0x0007
        /*0012*/ 	.short	0x0034
        /*0014*/ 	.byte	0x00, 0xf0, 0x11, 0x00


	//----- nvinfo : EIATTR_KPARAM_INFO
	.align		4
.L_33:
        /*0018*/ 	.byte	0x04, 0x17
        /*001a*/ 	.short	(.L_35 - .L_34)
.L_34:
        /*001c*/ 	.word	0x00000000
        /*0020*/ 	.short	0x0006
        /*0022*/ 	.short	0x0030
        /*0024*/ 	.byte	0x00, 0xf0, 0x11, 0x00


	//----- nvinfo : EIATTR_KPARAM_INFO
	.align		4
.L_35:
        /*0028*/ 	.byte	0x04, 0x17
        /*002a*/ 	.short	(.L_37 - .L_36)
.L_36:
        /*002c*/ 	.word	0x00000000
        /*0030*/ 	.short	0x0005
        /*0032*/ 	.short	0x0028
        /*0034*/ 	.byte	0x00, 0xf5, 0x21, 0x00


	//----- nvinfo : EIATTR_KPARAM_INFO
	.align		4
.L_37:
        /*0038*/ 	.byte	0x04, 0x17
        /*003a*/ 	.short	(.L_39 - .L_38)
.L_38:
        /*003c*/ 	.word	0x00000000
        /*0040*/ 	.short	0x0004
        /*0042*/ 	.short	0x0020
        /*0044*/ 	.byte	0x00, 0xf5, 0x21, 0x00


	//----- nvinfo : EIATTR_KPARAM_INFO
	.align		4
.L_39:
        /*0048*/ 	.byte	0x04, 0x17
        /*004a*/ 	.short	(.L_41 - .L_40)
.L_40:
        /*004c*/ 	.word	0x00000000
        /*0050*/ 	.short	0x0003
        /*0052*/ 	.short	0x0018
        /*0054*/ 	.byte	0x00, 0xf5, 0x21, 0x00


	//----- nvinfo : EIATTR_KPARAM_INFO
	.align		4
.L_41:
        /*0058*/ 	.byte	0x04, 0x17
        /*005a*/ 	.short	(.L_43 - .L_42)
.L_42:
        /*005c*/ 	.word	0x00000000
        /*0060*/ 	.short	0x0002
        /*0062*/ 	.short	0x0010
        /*0064*/ 	.byte	0x00, 0xf5, 0x21, 0x00


	//----- nvinfo : EIATTR_KPARAM_INFO
	.align		4
.L_43:
        /*0068*/ 	.byte	0x04, 0x17
        /*006a*/ 	.short	(.L_45 - .L_44)
.L_44:
        /*006c*/ 	.word	0x00000000
        /*0070*/ 	.short	0x0001
        /*0072*/ 	.short	0x0008
        /*0074*/ 	.byte	0x00, 0xf5, 0x21, 0x00


	//----- nvinfo : EIATTR_KPARAM_INFO
	.align		4
.L_45:
        /*0078*/ 	.byte	0x04, 0x17
        /*007a*/ 	.short	(.L_47 - .L_46)
.L_46:
        /*007c*/ 	.word	0x00000000
        /*0080*/ 	.short	0x0000
        /*0082*/ 	.short	0x0000
        /*0084*/ 	.byte	0x00, 0xf5, 0x21, 0x00


	//----- nvinfo : EIATTR_SPARSE_MMA_MASK
	.align		4
.L_47:
        /*0088*/ 	.byte	0x03, 0x50
        /*008a*/ 	.short	0x0000


	//----- nvinfo : EIATTR_MAXREG_COUNT
	.align		4
        /*008c*/ 	.byte	0x03, 0x1b
        /*008e*/ 	.short	0x00ff


	//----- nvinfo : EIATTR_MERCURY_ISA_VERSION
	.align		4
        /*0090*/ 	.byte	0x03, 0x5f
        /*0092*/ 	.short	0x0101


	//----- nvinfo : EIATTR_VRC_CTA_INIT_COUNT
	.align		4
        /*0094*/ 	.byte	0x02, 0x4a
	.zero		1
	.zero		1


	//----- nvinfo : EIATTR_EXIT_INSTR_OFFSETS
	.align		4
        /*0098*/ 	.byte	0x04, 0x1c
        /*009a*/ 	.short	(.L_49 - .L_48)


	//   ....[0]....
.L_48:
        /*009c*/ 	.word	0x00000070


	//   ....[1]....
        /*00a0*/ 	.word	0x00000ed0


	//----- nvinfo : EIATTR_CRS_STACK_SIZE
	.align		4
.L_49:
        /*00a4*/ 	.byte	0x04, 0x1e
        /*00a6*/ 	.short	(.L_51 - .L_50)
.L_50:
        /*00a8*/ 	.word	0x00000000


	//----- nvinfo : EIATTR_CBANK_PARAM_SIZE
	.align		4
.L_51:
        /*00ac*/ 	.byte	0x03, 0x19
        /*00ae*/ 	.short	0x0038


	//----- nvinfo : EIATTR_PARAM_CBANK
	.align		4
        /*00b0*/ 	.byte	0x04, 0x0a
        /*00b2*/ 	.short	(.L_53 - .L_52)
	.align		4
.L_52:
        /*00b4*/ 	.word	index@(.nv.constant0._Z12jacobiKernelPiS_PdS0_S0_S0_ii)
        /*00b8*/ 	.short	0x0380
        /*00ba*/ 	.short	0x0038


	//----- nvinfo : EIATTR_SW_WAR
	.align		4
.L_53:
        /*00bc*/ 	.byte	0x04, 0x36
        /*00be*/ 	.short	(.L_55 - .L_54)
.L_54:
        /*00c0*/ 	.word	0x00000008
.L_55:


//--------------------- .nv.callgraph             --------------------------
	.section	.nv.callgraph,"",@"SHT_CUDA_CALLGRAPH"
	.align	4
	.sectionentsize	8
	.align		4
        /*0000*/ 	.word	0x00000000
	.align		4
        /*0004*/ 	.word	0xffffffff
	.align		4
        /*0008*/ 	.word	0x00000000
	.align		4
        /*000c*/ 	.word	0xfffffffe
	.align		4
        /*0010*/ 	.word	0x00000000
	.align		4
        /*0014*/ 	.word	0xfffffffd
	.align		4
        /*0018*/ 	.word	0x00000000
	.align		4
        /*001c*/ 	.word	0xfffffffc


//--------------------- .text._Z10diffKernelPdS_S_i --------------------------
	.section	.text._Z10diffKernelPdS_S_i,"ax",@progbits
	.align	128
        .global         _Z10diffKernelPdS_S_i
        .type           _Z10diffKernelPdS_S_i,@function
        .size           _Z10diffKernelPdS_S_i,(.L_x_19 - _Z10diffKernelPdS_S_i)
        .other          _Z10diffKernelPdS_S_i,@"STO_CUDA_ENTRY STV_DEFAULT"
_Z10diffKernelPdS_S_i:
.text._Z10diffKernelPdS_S_i:
[----:B------:R-:W-:Y:S01]  /*0000*/  LDC R1, c[0x0][0x37c] ;  /* 0x0000df00ff017b82 */ /* 0x000fe20000000800 */
[----:B------:R-:W0:Y:S07]  /*0010*/  S2R R0, SR_TID.X ;  /* 0x0000000000007919 */ /* 0x000e2e0000002100 */
[----:B------:R-:W0:Y:S01]  /*0020*/  S2UR UR4, SR_CTAID.X ;  /* 0x00000000000479c3 */ /* 0x000e220000002500 */
[----:B------:R-:W1:Y:S07]  /*0030*/  LDCU UR5, c[0x0][0x398] ;  /* 0x00007300ff0577ac */ /* 0x000e6e0008000800 */
[----:B------:R-:W0:Y:S02]  /*0040*/  LDC R13, c[0x0][0x360] ;  /* 0x0000d800ff0d7b82 */ /* 0x000e240000000800 */
[----:B0-----:R-:W-:-:S05]  /*0050*/  IMAD R13, R13, UR4, R0 ;  /* 0x000000040d0d7c24 */ /* 0x001fca000f8e0200 */
[----:B-1----:R-:W-:-:S13]  /*0060*/  ISETP.GE.AND P0, PT, R13, UR5, PT ;  /* 0x000000050d007c0c */ /* 0x002fda000bf06270 */
[----:B------:R-:W-:Y:S05]  /*0070*/  @P0 EXIT ;  /* 0x000000000000094d */ /* 0x000fea0003800000 */
[----:B------:R-:W0:Y:S01]  /*0080*/  LDC.64 R2, c[0x0][0x388] ;  /* 0x0000e200ff027b82 */ /* 0x000e220000000a00 */
[----:B------:R-:W1:Y:S07]  /*0090*/  LDCU.64 UR4, c[0x0][0x358] ;  /* 0x00006b00ff0477ac */ /* 0x000e6e0008000a00 */
[----:B------:R-:W2:Y:S08]  /*00a0*/  LDC.64 R4, c[0x0][0x380] ;  /* 0x0000e000ff047b82 */ /* 0x000eb00000000a00 */
[----:B------:R-:W3:Y:S01]  /*00b0*/  LDC.64 R8, c[0x0][0x390] ;  /* 0x0000e400ff087b82 */ /* 0x000ee20000000a00 */
[----:B0-----:R-:W-:-:S06]  /*00c0*/  IMAD.WIDE R2, R13, 0x8, R2 ;  /* 0x000000080d027825 */ /* 0x001fcc00078e0202 */
[----:B-1----:R-:W4:Y:S01]  /*00d0*/  LDG.E.64 R2, desc[UR4][R2.64] ;  /* 0x0000000402027981 */ /* 0x002f22000c1e1b00 */
[----:B--2---:R-:W-:-:S06]  /*00e0*/  IMAD.WIDE R4, R13, 0x8, R4 ;  /* 0x000000080d047825 */ /* 0x004fcc00078e0204 */
[----:B------:R-:W4:Y:S02]  /*00f0*/  LDG.E.64 R4, desc[UR4][R4.64] ;  /* 0x0000000404047981 */ /* 0x000f24000c1e1b00 */
[----:B----4-:R-:W-:-:S08]  /*0100*/  DADD R6, R2, -R4 ;  /* 0x0000000002067229 */ /* 0x010fd00000000804 */
[----:B------:R-:W-:Y:S01]  /*0110*/  DADD R10, -RZ, |R6| ;  /* 0x00000000ff0a7229 */ /* 0x000fe20000000506 */
[----:B---3--:R-:W-:-:S06]  /*0120*/  IMAD.WIDE R6, R13, 0x8, R8 ;  /* 0x000000080d067825 */ /* 0x008fcc00078e0208 */
[----:B------:R-:W-:Y:S01]  /*0130*/  STG.E.64 desc[UR4][R6.64], R10 ;  /* 0x0000000a06007986 */ /* 0x000fe2000c101b04 */
[----:B------:R-:W-:Y:S05]  /*0140*/  EXIT ;  /* 0x000000000000794d */ /* 0x000fea0003800000 */
.L_x_0:
[----:B------:R-:W-:-:S00]  /*0150*/  BRA `(.L_x_0) ;  /* 0xfffffffc00fc7947 */ /* 0x000fc0000383ffff */
[----:B------:R-:W-:-:S00]  /*0160*/  NOP ;  /* 0x0000000000007918 */ /* 0x000fc00000000000 */
        /* <DEDUP_REMOVED lines=9> */
.L_x_19:


//--------------------- .text._Z12jacobiKernelPiS_PdS0_S0_S0_ii --------------------------
	.section	.text._Z12jacobiKernelPiS_PdS0_S0_S0_ii,"ax",@progbits
	.align	128
        .global         _Z12jacobiKernelPiS_PdS0_S0_S0_ii
        .type           _Z12jacobiKernelPiS_PdS0_S0_S0_ii,@function
        .size           _Z12jacobiKernelPiS_PdS0_S0_S0_ii,(.L_x_18 - _Z12jacobiKernelPiS_PdS0_S0_S0_ii)
        .other          _Z12jacobiKernelPiS_PdS0_S0_S0_ii,@"STO_CUDA_ENTRY STV_DEFAULT"
_Z12jacobiKernelPiS_PdS0_S0_S0_ii:
.text._Z12jacobiKernelPiS_PdS0_S0_S0_ii:
        /* <DEDUP_REMOVED lines=9> */
[----:B------:R-:W1:Y:S01]  /*0090*/  LDCU.64 UR4, c[0x0][0x358] ;  /* 0x00006b00ff0477ac */ /* 0x000e620008000a00 */
[----:B0-----:R-:W-:-:S05]  /*00a0*/  IMAD.WIDE R2, R0, 0x4, R2 ;  /* 0x0000000400027825 */ /* 0x001fca00078e0202 */
[----:B-1----:R-:W2:Y:S04]  /*00b0*/  LDG.E R5, desc[UR4][R2.64] ;  /* 0x0000000402057981 */ /* 0x002ea8000c1e1900 */
[----:B------:R-:W2:Y:S01]  /*00c0*/  LDG.E R4, desc[UR4][R2.64+0x4] ;  /* 0x0000040402047981 */ /* 0x000ea2000c1e1900 */
[----:B------:R-:W-:Y:S01]  /*00d0*/  BSSY.RECONVERGENT B0, `(.L_x_1) ;  /* 0x00000c4000007945 */ /* 0x000fe20003800200 */
[----:B------:R-:W-:Y:S01]  /*00e0*/  IMAD.MOV.U32 R6, RZ, RZ, 0x0 ;  /* 0x00000000ff067424 */ /* 0x000fe200078e00ff */
[----:B------:R-:W-:Y:S01]  /*00f0*/  CS2R R8, SRZ ;  /* 0x0000000000087805 */ /* 0x000fe2000001ff00 */
[----:B------:R-:W-:Y:S01]  /*0100*/  IMAD.MOV.U32 R7, RZ, RZ, 0x3ff00000 ;  /* 0x3ff00000ff077424 */ /* 0x000fe200078e00ff */
[----:B--2---:R-:W-:-:S13]  /*0110*/  ISETP.GE.AND P0, PT, R5, R4, PT ;  /* 0x000000040500720c */ /* 0x004fda0003f06270 */
[----:B------:R-:W-:Y:S05]  /*0120*/  @P0 BRA `(.L_x_2) ;  /* 0x0000000800f80947 */ /* 0x000fea0003800000 */
[----:B------:R-:W-:Y:S01]  /*0130*/  IMAD.IADD R3, R5, 0x1, -R4 ;  /* 0x0000000105037824 */ /* 0x000fe200078e0a04 */
[----:B------:R-:W-:Y:S01]  /*0140*/  BSSY.RECONVERGENT B1, `(.L_x_3) ;  /* 0x0000060000017945 */ /* 0x000fe20003800200 */
[----:B------:R-:W-:Y:S02]  /*0150*/  IMAD.IADD R2, R4, 0x1, -R5 ;  /* 0x0000000104027824 */ /* 0x000fe400078e0a05 */
[----:B------:R-:W-:Y:S01]  /*0160*/  HFMA2 R6, -RZ, RZ, 0, 0 ;  /* 0x00000000ff067431 */ /* 0x000fe200000001ff */
[----:B------:R-:W-:Y:S02]  /*0170*/  CS2R R8, SRZ ;  /* 0x0000000000087805 */ /* 0x000fe4000001ff00 */
[----:B------:R-:W-:Y:S01]  /*0180*/  ISETP.GT.U32.AND P1, PT, R3, -0x8, PT ;  /* 0xfffffff80300780c */ /* 0x000fe20003f24070 */
[----:B------:R-:W-:Y:S01]  /*0190*/  IMAD.MOV.U32 R7, RZ, RZ, 0x3ff00000 ;  /* 0x3ff00000ff077424 */ /* 0x000fe200078e00ff */
[----:B------:R-:W-:-:S04]  /*01a0*/  LOP3.LUT R4, R2, 0x7, RZ, 0xc0, !PT ;  /* 0x0000000702047812 */ /* 0x000fc800078ec0ff */
[----:B------:R-:W-:-:S07]  /*01b0*/  ISETP.NE.AND P0, PT, R4, RZ, PT ;  /* 0x000000ff0400720c */ /* 0x000fce0003f05270 */
[----:B------:R-:W-:Y:S06]  /*01c0*/  @P1 BRA `(.L_x_4) ;  /* 0x00000004005c1947 */ /* 0x000fec0003800000 */
[----:B------:R-:W0:Y:S01]  /*01d0*/  LDC.64 R10, c[0x0][0x390] ;  /* 0x0000e400ff0a7b82 */ /* 0x000e220000000a00 */
[----:B------:R-:W-:Y:S02]  /*01e0*/  LOP3.LUT R24, R2, 0xfffffff8, RZ, 0xc0, !PT ;  /* 0xfffffff802187812 */ /* 0x000fe400078ec0ff */
[----:B------:R-:W-:Y:S01]  /*01f0*/  CS2R R8, SRZ ;  /* 0x0000000000087805 */ /* 0x000fe2000001ff00 */
[----:B------:R-:W-:Y:S02]  /*0200*/  IMAD.MOV.U32 R6, RZ, RZ, 0x0 ;  /* 0x00000000ff067424 */ /* 0x000fe400078e00ff */
[----:B------:R-:W-:Y:S01]  /*0210*/  IMAD.MOV.U32 R7, RZ, RZ, 0x3ff00000 ;  /* 0x3ff00000ff077424 */ /* 0x000fe200078e00ff */
[----:B------:R-:W-:Y:S02]  /*0220*/  IADD3 R24, PT, PT, -R24, RZ, RZ ;  /* 0x000000ff18187210 */ /* 0x000fe40007ffe1ff */
[----:B0-----:R-:W-:-:S05]  /*0230*/  IADD3 R10, P1, PT, R10, 0x20, RZ ;  /* 0x000000200a0a7810 */ /* 0x001fca0007f3e0ff */
[----:B------:R-:W-:-:S08]  /*0240*/  IMAD.X R11, RZ, RZ, R11, P1 ;  /* 0x000000ffff0b7224 */ /* 0x000fd000008e060b */
.L_x_5:
[----:B------:R-:W0:Y:S02]  /*0250*/  LDC.64 R18, c[0x0][0x388] ;  /* 0x0000e200ff127b82 */ /* 0x000e240000000a00 */
[----:B0-----:R-:W-:-:S05]  /*0260*/  IMAD.WIDE R18, R5, 0x4, R18 ;  /* 0x0000000405127825 */ /* 0x001fca00078e0212 */
[----:B------:R-:W2:Y:S04]  /*0270*/  LDG.E R3, desc[UR4][R18.64] ;  /* 0x0000000412037981 */ /* 0x000ea8000c1e1900 */
[----:B------:R-:W3:Y:S04]  /*0280*/  LDG.E R23, desc[UR4][R18.64+0x4] ;  /* 0x0000040412177981 */ /* 0x000ee8000c1e1900 */
[----:B------:R-:W4:Y:S01]  /*0290*/  LDG.E R27, desc[UR4][R18.64+0x8] ;  /* 0x00000804121b7981 */ /* 0x000f22000c1e1900 */
[----:B------:R-:W-:-:S03]  /*02a0*/  IMAD.WIDE R12, R5, 0x8, R10 ;  /* 0x00000008050c7825 */ /* 0x000fc600078e020a */
[----:B------:R-:W5:Y:S04]  /*02b0*/  LDG.E R25, desc[UR4][R18.64+0xc] ;  /* 0x00000c0412197981 */ /* 0x000f68000c1e1900 */
[----:B------:R-:W5:Y:S01]  /*02c0*/  LDG.E.64 R16, desc[UR4][R12.64+-0x20] ;  /* 0xffffe0040c107981 */ /* 0x000f62000c1e1b00 */
[----:B--2---:R-:W-:-:S13]  /*02d0*/  ISETP.NE.AND P1, PT, R3, R0, PT ;  /* 0x000000000300720c */ /* 0x004fda0003f25270 */
[----:B------:R-:W0:Y:S02]  /*02e0*/  @P1 LDC.64 R28, c[0x0][0x3a0] ;  /* 0x0000e800ff1c1b82 */ /* 0x000e240000000a00 */
[----:B0-----:R-:W-:Y:S01]  /*02f0*/  @P1 IMAD.WIDE R28, R3, 0x8, R28 ;  /* 0x00000008031c1825 */ /* 0x001fe200078e021c */
[C---:B---3--:R-:W-:Y:S01]  /*0300*/  ISETP.NE.AND P2, PT, R23.reuse, R0, PT ;  /* 0x000000001700720c */ /* 0x048fe20003f45270 */
[----:B------:R-:W2:Y:S04]  /*0310*/  LDG.E R3, desc[UR4][R18.64+0x10] ;  /* 0x0000100412037981 */ /* 0x000ea8000c1e1900 */
[----:B------:R-:W3:Y:S08]  /*0320*/  @P1 LDG.E.64 R14, desc[UR4][R28.64] ;  /* 0x000000041c0e1981 */ /* 0x000ef0000c1e1b00 */
[----:B------:R-:W0:Y:S02]  /*0330*/  @P2 LDC.64 R20, c[0x0][0x3a0] ;  /* 0x0000e800ff142b82 */ /* 0x000e240000000a00 */
[----:B0-----:R-:W-:-:S02]  /*0340*/  @P2 IMAD.WIDE R22, R23, 0x8, R20 ;  /* 0x0000000817162825 */ /* 0x001fc400078e0214 */
[----:B------:R-:W2:Y:S04]  /*0350*/  LDG.E.64 R20, desc[UR4][R12.64+-0x18] ;  /* 0xffffe8040c147981 */ /* 0x000ea8000c1e1b00 */
[----:B------:R-:W2:Y:S01]  /*0360*/  @P2 LDG.E.64 R22, desc[UR4][R22.64] ;  /* 0x0000000416162981 */ /* 0x000ea2000c1e1b00 */
[----:B----4-:R-:W-:Y:S01]  /*0370*/  ISETP.NE.AND P4, PT, R27, R0, PT ;  /* 0x000000001b00720c */ /* 0x010fe20003f85270 */
[----:B-----5:R-:W-:Y:S02]  /*0380*/  @!P1 IMAD.MOV.U32 R6, RZ, RZ, R16 ;  /* 0x000000ffff069224 */ /* 0x020fe400078e0010 */
[----:B------:R-:W-:Y:S01]  /*0390*/  @!P1 IMAD.MOV.U32 R7, RZ, RZ, R17 ;  /* 0x000000ffff079224 */ /* 0x000fe200078e0011 */
[----:B---3--:R-:W-:-:S09]  /*03a0*/  @P1 DFMA R8, R16, R14, R8 ;  /* 0x0000000e1008122b */ /* 0x008fd20000000008 */
[----:B------:R-:W0:Y:S01]  /*03b0*/  @P4 LDC.64 R14, c[0x0][0x3a0] ;  /* 0x0000e800ff0e4b82 */ /* 0x000e220000000a00 */
[----:B------:R-:W3:Y:S01]  /*03c0*/  LDG.E.64 R16, desc[UR4][R12.64+-0x10] ;  /* 0xfffff0040c107981 */ /* 0x000ee2000c1e1b00 */
[----:B0-----:R-:W-:-:S03]  /*03d0*/  @P4 IMAD.WIDE R14, R27, 0x8, R14 ;  /* 0x000000081b0e4825 */ /* 0x001fc600078e020e */
[----:B------:R-:W4:Y:S04]  /*03e0*/  LDG.E R27, desc[UR4][R18.64+0x14] ;  /* 0x00001404121b7981 */ /* 0x000f28000c1e1900 */
[----:B------:R-:W5:Y:S01]  /*03f0*/  @P4 LDG.E.64 R14, desc[UR4][R14.64] ;  /* 0x000000040e0e4981 */ /* 0x000f62000c1e1b00 */
[----:B------:R-:W-:Y:S01]  /*0400*/  ISETP.NE.AND P1, PT, R25, R0, PT ;  /* 0x000000001900720c */ /* 0x000fe20003f25270 */
[----:B--2---:R-:W-:-:S12]  /*0410*/  @P2 DFMA R8, R20, R22, R8 ;  /* 0x000000161408222b */ /* 0x004fd80000000008 */
[----:B------:R-:W0:Y:S01]  /*0420*/  @P1 LDC.64 R22, c[0x0][0x3a0] ;  /* 0x0000e800ff161b82 */ /* 0x000e220000000a00 */
[----:B------:R-:W-:Y:S02]  /*0430*/  @!P2 IMAD.MOV.U32 R6, RZ, RZ, R20 ;  /* 0x000000ffff06a224 */ /* 0x000fe400078e0014 */
[----:B------:R-:W-:Y:S02]  /*0440*/  @!P2 IMAD.MOV.U32 R7, RZ, RZ, R21 ;  /* 0x000000ffff07a224 */ /* 0x000fe400078e0015 */
[----:B0-----:R-:W-:Y:S02]  /*0450*/  @P1 IMAD.WIDE R28, R25, 0x8, R22 ;  /* 0x00000008191c1825 */ /* 0x001fe400078e0216 */
[----:B------:R-:W2:Y:S04]  /*0460*/  LDG.E.64 R22, desc[UR4][R12.64+-0x8] ;  /* 0xfffff8040c167981 */ /* 0x000ea8000c1e1b00 */
[----:B------:R-:W2:Y:S01]  /*0470*/  @P1 LDG.E.64 R20, desc[UR4][R28.64] ;  /* 0x000000041c141981 */ /* 0x000ea2000c1e1b00 */
[----:B------:R-:W-:-:S03]  /*0480*/  ISETP.NE.AND P3, PT, R3, R0, PT ;  /* 0x000000000300720c */ /* 0x000fc60003f65270 */
[----:B------:R-:W2:Y:S01]  /*0490*/  LDG.E R25, desc[UR4][R18.64+0x18] ;  /* 0x0000180412197981 */ /* 0x000ea2000c1e1900 */
[----:B---3--:R-:W-:Y:S01]  /*04a0*/  @!P4 MOV R6, R16 ;  /* 0x000000100006c202 */ /* 0x008fe20000000f00 */
[----:B------:R-:W-:Y:S01]  /*04b0*/  @!P4 IMAD.MOV.U32 R7, RZ, RZ, R17 ;  /* 0x000000ffff07c224 */ /* 0x000fe200078e0011 */
[----:B----4-:R-:W-:Y:S01]  /*04c0*/  ISETP.NE.AND P2, PT, R27, R0, PT ;  /* 0x000000001b00720c */ /* 0x010fe20003f45270 */
[----:B-----5:R-:W-:-:S06]  /*04d0*/  @P4 DFMA R8, R16, R14, R8 ;  /* 0x0000000e1008422b */ /* 0x020fcc0000000008 */
[----:B------:R-:W0:Y:S08]  /*04e0*/  @P3 LDC.64 R14, c[0x0][0x3a0] ;  /* 0x0000e800ff0e3b82 */ /* 0x000e300000000a00 */
[----:B------:R-:W1:Y:S01]  /*04f0*/  @P2 LDC.64 R16, c[0x0][0x3a0] ;  /* 0x0000e800ff102b82 */ /* 0x000e620000000a00 */
[----:B0-----:R-:W-:Y:S02]  /*0500*/  @P3 IMAD.WIDE R14, R3, 0x8, R14 ;  /* 0x00000008030e3825 */ /* 0x001fe400078e020e */
[----:B------:R-:W3:Y:S04]  /*0510*/  LDG.E R3, desc[UR4][R18.64+0x1c] ;  /* 0x00001c0412037981 */ /* 0x000ee8000c1e1900 */
[----:B------:R-:W4:Y:S01]  /*0520*/  @P3 LDG.E.64 R14, desc[UR4][R14.64] ;  /* 0x000000040e0e3981 */ /* 0x000f22000c1e1b00 */
[----:B-1----:R-:W-:-:S03]  /*0530*/  @P2 IMAD.WIDE R16, R27, 0x8, R16 ;  /* 0x000000081b102825 */ /* 0x002fc600078e0210 */
[----:B------:R-:W4:Y:S04]  /*0540*/  LDG.E.64 R26, desc[UR4][R12.64] ;  /* 0x000000040c1a7981 */ /* 0x000f28000c1e1b00 */
[----:B------:R-:W5:Y:S01]  /*0550*/  @P2 LDG.E.64 R16, desc[UR4][R16.64] ;  /* 0x0000000410102981 */ /* 0x000f62000c1e1b00 */
[----:B--2---:R-:W-:-:S03]  /*0560*/  @P1 DFMA R8, R22, R20, R8 ;  /* 0x000000141608122b */ /* 0x004fc60000000008 */
[----:B------:R-:W2:Y:S04]  /*0570*/  LDG.E.64 R18, desc[UR4][R12.64+0x10] ;  /* 0x000010040c127981 */ /* 0x000ea8000c1e1b00 */
[----:B------:R-:W5:Y:S01]  /*0580*/  LDG.E.64 R20, desc[UR4][R12.64+0x8] ;  /* 0x000008040c147981 */ /* 0x000f62000c1e1b00 */
[----:B------:R-:W-:-:S13]  /*0590*/  ISETP.NE.AND P5, PT, R25, R0, PT ;  /* 0x000000001900720c */ /* 0x000fda0003fa5270 */
[----:B------:R-:W0:Y:S02]  /*05a0*/  @P5 LDC.64 R28, c[0x0][0x3a0] ;  /* 0x0000e800ff1c5b82 */ /* 0x000e240000000a00 */
[----:B0-----:R-:W-:-:S06]  /*05b0*/  @P5 IMAD.WIDE R28, R25, 0x8, R28 ;  /* 0x00000008191c5825 */ /* 0x001fcc00078e021c */
[----:B------:R-:W2:Y:S01]  /*05c0*/  @P5 LDG.E.64 R28, desc[UR4][R28.64] ;  /* 0x000000041c1c5981 */ /* 0x000ea2000c1e1b00 */
[----:B---3--:R-:W-:Y:S01]  /*05d0*/  ISETP.NE.AND P4, PT, R3, R0, PT ;  /* 0x000000000300720c */ /* 0x008fe20003f85270 */
[----:B----4-:R-:W-:-:S12]  /*05e0*/  @P3 DFMA R8, R26, R14, R8 ;  /* 0x0000000e1a08322b */ /* 0x010fd80000000008 */
[----:B------:R-:W0:Y:S01]  /*05f0*/  @P4 LDC.64 R14, c[0x0][0x3a0] ;  /* 0x0000e800ff0e4b82 */ /* 0x000e220000000a00 */
[----:B-----5:R-:W-:Y:S01]  /*0600*/  @P2 DFMA R8, R20, R16, R8 ;  /* 0x000000101408222b */ /* 0x020fe20000000008 */
[----:B------:R-:W3:Y:S01]  /*0610*/  LDG.E.64 R16, desc[UR4][R12.64+0x18] ;  /* 0x000018040c107981 */ /* 0x000ee2000c1e1b00 */
[----:B0-----:R-:W-:-:S06]  /*0620*/  @P4 IMAD.WIDE R14, R3, 0x8, R14 ;  /* 0x00000008030e4825 */ /* 0x001fcc00078e020e */
[----:B------:R-:W4:Y:S01]  /*0630*/  @P4 LDG.E.64 R14, desc[UR4][R14.64] ;  /* 0x000000040e0e4981 */ /* 0x000f22000c1e1b00 */
[----:B------:R-:W-:Y:S02]  /*0640*/  VIADD R24, R24, 0x8 ;  /* 0x0000000818187836 */ /* 0x000fe40000000000 */
[----:B------:R-:W-:Y:S02]  /*0650*/  @!P1 IMAD.MOV.U32 R6, RZ, RZ, R22 ;  /* 0x000000ffff069224 */ /* 0x000fe400078e0016 */
[----:B------:R-:W-:Y:S01]  /*0660*/  @!P1 IMAD.MOV.U32 R7, RZ, RZ, R23 ;  /* 0x000000ffff079224 */ /* 0x000fe200078e0017 */
[----:B------:R-:W-:Y:S01]  /*0670*/  ISETP.NE.AND P1, PT, R24, RZ, PT ;  /* 0x000000ff1800720c */ /* 0x000fe20003f25270 */
[----:B------:R-:W-:Y:S01]  /*0680*/  @!P3 IMAD.MOV.U32 R6, RZ, RZ, R26 ;  /* 0x000000ffff06b224 */ /* 0x000fe200078e001a */
[----:B------:R-:W-:Y:S01]  /*0690*/  @!P3 MOV R7, R27 ;  /* 0x0000001b0007b202 */ /* 0x000fe20000000f00 */
[----:B------:R-:W-:Y:S02]  /*06a0*/  @!P2 IMAD.MOV.U32 R6, RZ, RZ, R20 ;  /* 0x000000ffff06a224 */ /* 0x000fe400078e0014 */
[----:B------:R-:W-:Y:S01]  /*06b0*/  @!P2 IMAD.MOV.U32 R7, RZ, RZ, R21 ;  /* 0x000000ffff07a224 */ /* 0x000fe200078e0015 */
[----:B--2---:R-:W-:Y:S01]  /*06c0*/  @!P5 MOV R7, R19 ;  /* 0x000000130007d202 */ /* 0x004fe20000000f00 */
[----:B------:R-:W-:Y:S01]  /*06d0*/  @!P5 IMAD.MOV.U32 R6, RZ, RZ, R18 ;  /* 0x000000ffff06d224 */ /* 0x000fe200078e0012 */
[----:B------:R-:W-:Y:S01]  /*06e0*/  @P5 DFMA R8, R18, R28, R8 ;  /* 0x0000001c1208522b */ /* 0x000fe20000000008 */
[----:B------:R-:W-:-:S02]  /*06f0*/  VIADD R5, R5, 0x8 ;  /* 0x0000000805057836 */ /* 0x000fc40000000000 */
[----:B---3--:R-:W-:Y:S02]  /*0700*/  @!P4 IMAD.MOV.U32 R6, RZ, RZ, R16 ;  /* 0x000000ffff06c224 */ /* 0x008fe400078e0010 */
[----:B------:R-:W-:-:S03]  /*0710*/  @!P4 IMAD.MOV.U32 R7, RZ, RZ, R17 ;  /* 0x000000ffff07c224 */ /* 0x000fc600078e0011 */
[----:B----4-:R-:W-:Y:S01]  /*0720*/  @P4 DFMA R8, R16, R14, R8 ;  /* 0x0000000e1008422b */ /* 0x010fe20000000008 */
[----:B------:R-:W-:Y:S10]  /*0730*/  @P1 BRA `(.L_x_5) ;  /* 0xfffffff800c41947 */ /* 0x000ff4000383ffff */
.L_x_4:
[----:B------:R-:W-:Y:S05]  /*0740*/  BSYNC.RECONVERGENT B1 ;  /* 0x0000000000017941 */ /* 0x000fea0003800200 */
.L_x_3:
[----:B------:R-:W-:Y:S05]  /*0750*/  @!P0 BRA `(.L_x_2) ;  /* 0x00000004006c8947 */ /* 0x000fea0003800000 */
[----:B------:R-:W-:Y:S01]  /*0760*/  ISETP.GE.U32.AND P0, PT, R4, 0x4, PT ;  /* 0x000000040400780c */ /* 0x000fe20003f06070 */
[----:B------:R-:W-:Y:S01]  /*0770*/  BSSY.RECONVERGENT B1, `(.L_x_6) ;  /* 0x000002d000017945 */ /* 0x000fe20003800200 */
[----:B------:R-:W-:-:S04]  /*0780*/  LOP3.LUT R26, R2, 0x3, RZ, 0xc0, !PT ;  /* 0x00000003021a7812 */ /* 0x000fc800078ec0ff */
[----:B------:R-:W-:-:S07]  /*0790*/  ISETP.NE.AND P4, PT, R26, RZ, PT ;  /* 0x000000ff1a00720c */ /* 0x000fce0003f85270 */
[----:B------:R-:W-:Y:S06]  /*07a0*/  @!P0 BRA `(.L_x_7) ;  /* 0x0000000000a48947 */ /* 0x000fec0003800000 */
[----:B------:R-:W0:Y:S08]  /*07b0*/  LDC.64 R12, c[0x0][0x388] ;  /* 0x0000e200ff0c7b82 */ /* 0x000e300000000a00 */
[----:B------:R-:W1:Y:S01]  /*07c0*/  LDC.64 R10, c[0x0][0x390] ;  /* 0x0000e400ff0a7b82 */ /* 0x000e620000000a00 */
[----:B0-----:R-:W-:-:S05]  /*07d0*/  IMAD.WIDE R12, R5, 0x4, R12 ;  /* 0x00000004050c7825 */ /* 0x001fca00078e020c */
[----:B------:R-:W2:Y:S04]  /*07e0*/  LDG.E R15, desc[UR4][R12.64] ;  /* 0x000000040c0f7981 */ /* 0x000ea8000c1e1900 */
[----:B------:R-:W3:Y:S04]  /*07f0*/  LDG.E R19, desc[UR4][R12.64+0x4] ;  /* 0x000004040c137981 */ /* 0x000ee8000c1e1900 */
[----:B------:R-:W4:Y:S04]  /*0800*/  LDG.E R25, desc[UR4][R12.64+0x8] ;  /* 0x000008040c197981 */ /* 0x000f28000c1e1900 */
[----:B------:R-:W5:Y:S01]  /*0810*/  LDG.E R3, desc[UR4][R12.64+0xc] ;  /* 0x00000c040c037981 */ /* 0x000f62000c1e1900 */
[----:B-1----:R-:W-:-:S05]  /*0820*/  IMAD.WIDE R10, R5, 0x8, R10 ;  /* 0x00000008050a7825 */ /* 0x002fca00078e020a */
[----:B------:R-:W5:Y:S01]  /*0830*/  LDG.E.64 R28, desc[UR4][R10.64+0x18] ;  /* 0x000018040a1c7981 */ /* 0x000f62000c1e1b00 */
[-C--:B--2---:R-:W-:Y:S02]  /*0840*/  ISETP.NE.AND P0, PT, R15, R0.reuse, PT ;  /* 0x000000000f00720c */ /* 0x084fe40003f05270 */
[-C--:B---3--:R-:W-:Y:S02]  /*0850*/  ISETP.NE.AND P1, PT, R19, R0.reuse, PT ;  /* 0x000000001300720c */ /* 0x088fe40003f25270 */
[-C--:B----4-:R-:W-:Y:S02]  /*0860*/  ISETP.NE.AND P2, PT, R25, R0.reuse, PT ;  /* 0x000000001900720c */ /* 0x090fe40003f45270 */
[----:B-----5:R-:W-:-:S07]  /*0870*/  ISETP.NE.AND P3, PT, R3, R0, PT ;  /* 0x000000000300720c */ /* 0x020fce0003f65270 */
[----:B------:R-:W0:Y:S08]  /*0880*/  @P0 LDC.64 R16, c[0x0][0x3a0] ;  /* 0x0000e800ff100b82 */ /* 0x000e300000000a00 */
[----:B------:R-:W1:Y:S08]  /*0890*/  @P1 LDC.64 R20, c[0x0][0x3a0] ;  /* 0x0000e800ff141b82 */ /* 0x000e700000000a00 */
[----:B------:R-:W2:Y:S01]  /*08a0*/  @P2 LDC.64 R22, c[0x0][0x3a0] ;  /* 0x0000e800ff162b82 */ /* 0x000ea20000000a00 */
[----:B0-----:R-:W-:-:S07]  /*08b0*/  @P0 IMAD.WIDE R16, R15, 0x8, R16 ;  /* 0x000000080f100825 */ /* 0x001fce00078e0210 */
[----:B------:R-:W0:Y:S01]  /*08c0*/  @P3 LDC.64 R12, c[0x0][0x3a0] ;  /* 0x0000e800ff0c3b82 */ /* 0x000e220000000a00 */
[----:B------:R-:W3:Y:S04]  /*08d0*/  LDG.E.64 R14, desc[UR4][R10.64] ;  /* 0x000000040a0e7981 */ /* 0x000ee8000c1e1b00 */
[----:B------:R-:W3:Y:S01]  /*08e0*/  @P0 LDG.E.64 R16, desc[UR4][R16.64] ;  /* 0x0000000410100981 */ /* 0x000ee2000c1e1b00 */
[----:B-1----:R-:W-:-:S03]  /*08f0*/  @P1 IMAD.WIDE R20, R19, 0x8, R20 ;  /* 0x0000000813141825 */ /* 0x002fc600078e0214 */
[----:B------:R-:W4:Y:S04]  /*0900*/  LDG.E.64 R18, desc[UR4][R10.64+0x8] ;  /* 0x000008040a127981 */ /* 0x000f28000c1e1b00 */
[----:B------:R-:W4:Y:S01]  /*0910*/  @P1 LDG.E.64 R20, desc[UR4][R20.64] ;  /* 0x0000000414141981 */ /* 0x000f22000c1e1b00 */
[----:B--2---:R-:W-:-:S03]  /*0920*/  @P2 IMAD.WIDE R22, R25, 0x8, R22 ;  /* 0x0000000819162825 */ /* 0x004fc600078e0216 */
[----:B------:R-:W2:Y:S04]  /*0930*/  LDG.E.64 R24, desc[UR4][R10.64+0x10] ;  /* 0x000010040a187981 */ /* 0x000ea8000c1e1b00 */
[----:B------:R-:W2:Y:S01]  /*0940*/  @P2 LDG.E.64 R22, desc[UR4][R22.64] ;  /* 0x0000000416162981 */ /* 0x000ea2000c1e1b00 */
[----:B0-----:R-:W-:-:S06]  /*0950*/  @P3 IMAD.WIDE R12, R3, 0x8, R12 ;  /* 0x00000008030c3825 */ /* 0x001fcc00078e020c */
[----:B------:R-:W5:Y:S01]  /*0960*/  @P3 LDG.E.64 R12, desc[UR4][R12.64] ;  /* 0x000000040c0c3981 */ /* 0x000f62000c1e1b00 */
[----:B------:R-:W-:Y:S01]  /*0970*/  IADD3 R5, PT, PT, R5, 0x4, RZ ;  /* 0x0000000405057810 */ /* 0x000fe20007ffe0ff */
[----:B---3--:R-:W-:-:S08]  /*0980*/  @P0 DFMA R8, R14, R16, R8 ;  /* 0x000000100e08022b */ /* 0x008fd00000000008 */
[----:B----4-:R-:W-:Y:S01]  /*0990*/  @P1 DFMA R8, R18, R20, R8 ;  /* 0x000000141208122b */ /* 0x010fe20000000008 */
[----:B------:R-:W-:-:S07]  /*09a0*/  @!P0 IMAD.MOV.U32 R6, RZ, RZ, R14 ;  /* 0x000000ffff068224 */ /* 0x000fce00078e000e */
[----:B--2---:R-:W-:Y:S01]  /*09b0*/  @P2 DFMA R8, R24, R22, R8 ;  /* 0x000000161808222b */ /* 0x004fe20000000008 */
[----:B------:R-:W-:Y:S01]  /*09c0*/  @!P0 MOV R7, R15 ;  /* 0x0000000f00078202 */ /* 0x000fe20000000f00 */
[----:B------:R-:W-:Y:S02]  /*09d0*/  @!P1 IMAD.MOV.U32 R6, RZ, RZ, R18 ;  /* 0x000000ffff069224 */ /* 0x000fe400078e0012 */
[----:B------:R-:W-:Y:S02]  /*09e0*/  @!P1 IMAD.MOV.U32 R7, RZ, RZ, R19 ;  /* 0x000000ffff079224 */ /* 0x000fe400078e0013 */
[----:B------:R-:W-:Y:S02]  /*09f0*/  @!P2 IMAD.MOV.U32 R6, RZ, RZ, R24 ;  /* 0x000000ffff06a224 */ /* 0x000fe400078e0018 */
[----:B------:R-:W-:Y:S01]  /*0a00*/  @!P2 IMAD.MOV.U32 R7, RZ, RZ, R25 ;  /* 0x000000ffff07a224 */ /* 0x000fe200078e0019 */
[----:B-----5:R-:W-:Y:S01]  /*0a10*/  @P3 DFMA R8, R28, R12, R8 ;  /* 0x0000000c1c08322b */ /* 0x020fe20000000008 */
[----:B------:R-:W-:-:S02]  /*0a20*/  @!P3 IMAD.MOV.U32 R6, RZ, RZ, R28 ;  /* 0x000000ffff06b224 */ /* 0x000fc400078e001c */
[----:B------:R-:W-:-:S08]  /*0a30*/  @!P3 IMAD.MOV.U32 R7, RZ, RZ, R29 ;  /* 0x000000ffff07b224 */ /* 0x000fd000078e001d */
.L_x_7:
[----:B------:R-:W-:Y:S05]  /*0a40*/  BSYNC.RECONVERGENT B1 ;  /* 0x0000000000017941 */ /* 0x000fea0003800200 */
.L_x_6:
[----:B------:R-:W-:Y:S05]  /*0a50*/  @!P4 BRA `(.L_x_2) ;  /* 0x0000000000acc947 */ /* 0x000fea0003800000 */
[----:B------:R-:W-:Y:S01]  /*0a60*/  ISETP.NE.AND P0, PT, R26, 0x1, PT ;  /* 0x000000011a00780c */ /* 0x000fe20003f05270 */
[----:B------:R-:W-:Y:S01]  /*0a70*/  BSSY.RECONVERGENT B1, `(.L_x_8) ;  /* 0x000001b000017945 */ /* 0x000fe20003800200 */
[----:B------:R-:W-:-:S04]  /*0a80*/  LOP3.LUT R2, R2, 0x1, RZ, 0xc0, !PT ;  /* 0x0000000102027812 */ /* 0x000fc800078ec0ff */
[----:B------:R-:W-:-:S07]  /*0a90*/  ISETP.NE.U32.AND P2, PT, R2, 0x1, PT ;  /* 0x000000010200780c */ /* 0x000fce0003f45070 */
[----:B------:R-:W-:Y:S06]  /*0aa0*/  @!P0 BRA `(.L_x_9) ;  /* 0x00000000005c8947 */ /* 0x000fec0003800000 */
[----:B------:R-:W0:Y:S02]  /*0ab0*/  LDC.64 R2, c[0x0][0x388] ;  /* 0x0000e200ff027b82 */ /* 0x000e240000000a00 */
[----:B0-----:R-:W-:-:S06]  /*0ac0*/  IMAD.WIDE R12, R5, 0x4, R2 ;  /* 0x00000004050c7825 */ /* 0x001fcc00078e0202 */
[----:B------:R-:W0:Y:S01]  /*0ad0*/  LDC.64 R2, c[0x0][0x390] ;  /* 0x0000e400ff027b82 */ /* 0x000e220000000a00 */
[----:B------:R-:W2:Y:S04]  /*0ae0*/  LDG.E R19, desc[UR4][R12.64] ;  /* 0x000000040c137981 */ /* 0x000ea8000c1e1900 */
[----:B------:R-:W3:Y:S01]  /*0af0*/  LDG.E R21, desc[UR4][R12.64+0x4] ;  /* 0x000004040c157981 */ /* 0x000ee2000c1e1900 */
[----:B0-----:R-:W-:-:S05]  /*0b00*/  IMAD.WIDE R16, R5, 0x8, R2 ;  /* 0x0000000805107825 */ /* 0x001fca00078e0202 */
[----:B------:R-:W4:Y:S04]  /*0b10*/  LDG.E.64 R2, desc[UR4][R16.64] ;  /* 0x0000000410027981 */ /* 0x000f28000c1e1b00 */
[----:B------:R-:W5:Y:S01]  /*0b20*/  LDG.E.64 R12, desc[UR4][R16.64+0x8] ;  /* 0x00000804100c7981 */ /* 0x000f62000c1e1b00 */
[-C--:B--2---:R-:W-:Y:S02]  /*0b30*/  ISETP.NE.AND P0, PT, R19, R0.reuse, PT ;  /* 0x000000001300720c */ /* 0x084fe40003f05270 */
[----:B---3--:R-:W-:-:S11]  /*0b40*/  ISETP.NE.AND P1, PT, R21, R0, PT ;  /* 0x000000001500720c */ /* 0x008fd60003f25270 */
[----:B------:R-:W0:Y:S08]  /*0b50*/  @P0 LDC.64 R10, c[0x0][0x3a0] ;  /* 0x0000e800ff0a0b82 */ /* 0x000e300000000a00 */
[----:B------:R-:W1:Y:S01]  /*0b60*/  @P1 LDC.64 R14, c[0x0][0x3a0] ;  /* 0x0000e800ff0e1b82 */ /* 0x000e620000000a00 */
[----:B0-----:R-:W-:-:S06]  /*0b70*/  @P0 IMAD.WIDE R10, R19, 0x8, R10 ;  /* 0x00000008130a0825 */ /* 0x001fcc00078e020a */
[----:B------:R-:W2:Y:S01]  /*0b80*/  @P0 LDG.E.64 R10, desc[UR4][R10.64] ;  /* 0x000000040a0a0981 */ /* 0x000ea2000c1e1b00 */
[----:B-1----:R-:W-:-:S06]  /*0b90*/  @P1 IMAD.WIDE R14, R21, 0x8, R14 ;  /* 0x00000008150e1825 */ /* 0x002fcc00078e020e */
[----:B------:R-:W3:Y:S01]  /*0ba0*/  @P1 LDG.E.64 R14, desc[UR4][R14.64] ;  /* 0x000000040e0e1981 */ /* 0x000ee2000c1e1b00 */
[----:B----4-:R-:W-:Y:S01]  /*0bb0*/  @!P0 IMAD.MOV.U32 R6, RZ, RZ, R2 ;  /* 0x000000ffff068224 */ /* 0x010fe200078e0002 */
[----:B------:R-:W-:Y:S01]  /*0bc0*/  IADD3 R5, PT, PT, R5, 0x2, RZ ;  /* 0x0000000205057810 */ /* 0x000fe20007ffe0ff */
[----:B------:R-:W-:Y:S02]  /*0bd0*/  @!P0 IMAD.MOV.U32 R7, RZ, RZ, R3 ;  /* 0x000000ffff078224 */ /* 0x000fe400078e0003 */
[----:B-----5:R-:W-:Y:S02]  /*0be0*/  @!P1 IMAD.MOV.U32 R6, RZ, RZ, R12 ;  /* 0x000000ffff069224 */ /* 0x020fe400078e000c */
[----:B------:R-:W-:Y:S01]  /*0bf0*/  @!P1 IMAD.MOV.U32 R7, RZ, RZ, R13 ;  /* 0x000000ffff079224 */ /* 0x000fe200078e000d */
[----:B--2---:R-:W-:-:S08]  /*0c00*/  @P0 DFMA R8, R2, R10, R8 ;  /* 0x0000000a0208022b */ /* 0x004fd00000000008 */
[----:B---3--:R-:W-:-:S11]  /*0c10*/  @P1 DFMA R8, R12, R14, R8 ;  /* 0x0000000e0c08122b */ /* 0x008fd60000000008 */
.L_x_9:
[----:B------:R-:W-:Y:S05]  /*0c20*/  BSYNC.RECONVERGENT B1 ;  /* 0x0000000000017941 */ /* 0x000fea0003800200 */
.L_x_8:
[----:B------:R-:W-:Y:S05]  /*0c30*/  @P2 BRA `(.L_x_2) ;  /* 0x0000000000342947 */ /* 0x000fea0003800000 */
[----:B------:R-:W0:Y:S08]  /*0c40*/  LDC.64 R2, c[0x0][0x388] ;  /* 0x0000e200ff027b82 */ /* 0x000e300000000a00 */
[----:B------:R-:W1:Y:S01]  /*0c50*/  LDC.64 R10, c[0x0][0x390] ;  /* 0x0000e400ff0a7b82 */ /* 0x000e620000000a00 */
[----:B0-----:R-:W-:-:S06]  /*0c60*/  IMAD.WIDE R2, R5, 0x4, R2 ;  /* 0x0000000405027825 */ /* 0x001fcc00078e0202 */
[----:B------:R-:W2:Y:S01]  /*0c70*/  LDG.E R3, desc[UR4][R2.64] ;  /* 0x0000000402037981 */ /* 0x000ea2000c1e1900 */
[----:B-1----:R-:W-:-:S06]  /*0c80*/  IMAD.WIDE R4, R5, 0x8, R10 ;  /* 0x0000000805047825 */ /* 0x002fcc00078e020a */
[----:B------:R-:W3:Y:S01]  /*0c90*/  LDG.E.64 R4, desc[UR4][R4.64] ;  /* 0x0000000404047981 */ /* 0x000ee2000c1e1b00 */
[----:B--2---:R-:W-:-:S13]  /*0ca0*/  ISETP.NE.AND P0, PT, R3, R0, PT ;  /* 0x000000000300720c */ /* 0x004fda0003f05270 */
[----:B------:R-:W0:Y:S02]  /*0cb0*/  @P0 LDC.64 R12, c[0x0][0x3a0] ;  /* 0x0000e800ff0c0b82 */ /* 0x000e240000000a00 */
[----:B0-----:R-:W-:-:S06]  /*0cc0*/  @P0 IMAD.WIDE R10, R3, 0x8, R12 ;  /* 0x00000008030a0825 */ /* 0x001fcc00078e020c */
[----:B------:R-:W2:Y:S01]  /*0cd0*/  @P0 LDG.E.64 R10, desc[UR4][R10.64] ;  /* 0x000000040a0a0981 */ /* 0x000ea2000c1e1b00 */
[----:B---3--:R-:W-:Y:S02]  /*0ce0*/  @!P0 IMAD.MOV.U32 R6, RZ, RZ, R4 ;  /* 0x000000ffff068224 */ /* 0x008fe400078e0004 */
[----:B------:R-:W-:Y:S01]  /*0cf0*/  @!P0 IMAD.MOV.U32 R7, RZ, RZ, R5 ;  /* 0x000000ffff078224 */ /* 0x000fe200078e0005 */
[----:B--2---:R-:W-:-:S11]  /*0d00*/  @P0 DFMA R8, R4, R10, R8 ;  /* 0x0000000a0408022b */ /* 0x004fd60000000008 */
.L_x_2:
[----:B------:R-:W-:Y:S05]  /*0d10*/  BSYNC.RECONVERGENT B0 ;  /* 0x0000000000007941 */ /* 0x000fea0003800200 */
.L_x_1:
[----:B------:R-:W0:Y:S02]  /*0d20*/  LDC.64 R2, c[0x0][0x398] ;  /* 0x0000e600ff027b82 */ /* 0x000e240000000a00 */
[----:B0-----:R-:W-:-:S06]  /*0d30*/  IMAD.WIDE R2, R0, 0x8, R2 ;  /* 0x0000000800027825 */ /* 0x001fcc00078e0202 */
[----:B------:R-:W2:Y:S01]  /*0d40*/  LDG.E.64 R2, desc[UR4][R2.64] ;  /* 0x0000000402027981 */ /* 0x000ea2000c1e1b00 */
[----:B------:R-:W0:Y:S01]  /*0d50*/  MUFU.RCP64H R5, R7 ;  /* 0x0000000700057308 */ /* 0x000e220000001800 */
[----:B------:R-:W-:Y:S01]  /*0d60*/  MOV R4, 0x1 ;  /* 0x0000000100047802 */ /* 0x000fe20000000f00 */
[----:B------:R-:W-:Y:S05]  /*0d70*/  BSSY.RECONVERGENT B0, `(.L_x_10) ;  /* 0x0000012000007945 */ /* 0x000fea0003800200 */
[----:B0-----:R-:W-:-:S08]  /*0d80*/  DFMA R10, R4, -R6, 1 ;  /* 0x3ff00000040a742b */ /* 0x001fd00000000806 */
[----:B------:R-:W-:-:S08]  /*0d90*/  DFMA R10, R10, R10, R10 ;  /* 0x0000000a0a0a722b */ /* 0x000fd0000000000a */
[----:B------:R-:W-:-:S08]  /*0da0*/  DFMA R10, R4, R10, R4 ;  /* 0x0000000a040a722b */ /* 0x000fd00000000004 */
[----:B------:R-:W-:-:S08]  /*0db0*/  DFMA R4, R10, -R6, 1 ;  /* 0x3ff000000a04742b */ /* 0x000fd00000000806 */
[----:B------:R-:W-:Y:S02]  /*0dc0*/  DFMA R4, R10, R4, R10 ;  /* 0x000000040a04722b */ /* 0x000fe4000000000a */
[----:B--2---:R-:W-:-:S08]  /*0dd0*/  DADD R8, R2, -R8 ;  /* 0x0000000002087229 */ /* 0x004fd00000000808 */
[----:B------:R-:W-:Y:S02]  /*0de0*/  DMUL R10, R8, R4 ;  /* 0x00000004080a7228 */ /* 0x000fe40000000000 */
[----:B------:R-:W-:-:S06]  /*0df0*/  FSETP.GEU.AND P1, PT, |R9|, 6.5827683646048100446e-37, PT ;  /* 0x036000000900780b */ /* 0x000fcc0003f2e200 */
[----:B------:R-:W-:-:S08]  /*0e00*/  DFMA R12, R10, -R6, R8 ;  /* 0x800000060a0c722b */ /* 0x000fd00000000008 */
[----:B------:R-:W-:-:S10]  /*0e10*/  DFMA R2, R4, R12, R10 ;  /* 0x0000000c0402722b */ /* 0x000fd4000000000a */
[----:B------:R-:W-:-:S05]  /*0e20*/  FFMA R4, RZ, R7, R3 ;  /* 0x00000007ff047223 */ /* 0x000fca0000000003 */
[----:B------:R-:W-:-:S13]  /*0e30*/  FSETP.GT.AND P0, PT, |R4|, 1.469367938527859385e-39, PT ;  /* 0x001000000400780b */ /* 0x000fda0003f04200 */
[----:B------:R-:W-:Y:S05]  /*0e40*/  @P0 BRA P1, `(.L_x_11) ;  /* 0x0000000000100947 */ /* 0x000fea0000800000 */
[----:B------:R-:W-:Y:S01]  /*0e50*/  IMAD.MOV.U32 R4, RZ, RZ, R6 ;  /* 0x000000ffff047224 */ /* 0x000fe200078e0006 */
[----:B------:R-:W-:Y:S01]  /*0e60*/  MOV R10, 0xe90 ;  /* 0x00000e90000a7802 */ /* 0x000fe20000000f00 */
[----:B------:R-:W-:-:S07]  /*0e70*/  IMAD.MOV.U32 R5, RZ, RZ, R7 ;  /* 0x000000ffff057224 */ /* 0x000fce00078e0007 */
[----:B------:R-:W-:Y:S05]  /*0e80*/  CALL.REL.NOINC `($__internal_0_$__cuda_sm20_div_rn_f64_full) ;  /* 0x0000000000147944 */ /* 0x000fea0003c00000 */
.L_x_11:
[----:B------:R-:W-:Y:S05]  /*0e90*/  BSYNC.RECONVERGENT B0 ;  /* 0x0000000000007941 */ /* 0x000fea0003800200 */
.L_x_10:
[----:B------:R-:W0:Y:S02]  /*0ea0*/  LDC.64 R4, c[0x0][0x3a8] ;  /* 0x0000ea00ff047b82 */ /* 0x000e240000000a00 */
[----:B0-----:R-:W-:-:S05]  /*0eb0*/  IMAD.WIDE R4, R0, 0x8, R4 ;  /* 0x0000000800047825 */ /* 0x001fca00078e0204 */
[----:B------:R-:W-:Y:S01]  /*0ec0*/  STG.E.64 desc[UR4][R4.64], R2 ;  /* 0x0000000204007986 */ /* 0x000fe2000c101b04 */
[----:B------:R-:W-:Y:S05]  /*0ed0*/  EXIT ;  /* 0x000000000000794d */ /* 0x000fea0003800000 */
        .weak           $__internal_0_$__cuda_sm20_div_rn_f64_full
        .type           $__internal_0_$__cuda_sm20_div_rn_f64_full,@function
        .size           $__internal_0_$__cuda_sm20_div_rn_f64_full,(.L_x_18 - $__internal_0_$__cuda_sm20_div_rn_f64_full)
$__internal_0_$__cuda_sm20_div_rn_f64_full:
[C---:B------:R-:W-:Y:S01]  /*0ee0*/  FSETP.GEU.AND P0, PT, |R5|.reuse, 1.469367938527859385e-39, PT ;  /* 0x001000000500780b */ /* 0x040fe20003f0e200 */
[----:B------:R-:W-:Y:S01]  /*0ef0*/  IMAD.MOV.U32 R16, RZ, RZ, 0x1 ;  /* 0x00000001ff107424 */ /* 0x000fe200078e00ff */
[----:B------:R-:W-:Y:S01]  /*0f00*/  LOP3.LUT R2, R5, 0x800fffff, RZ, 0xc0, !PT ;  /* 0x800fffff05027812 */ /* 0x000fe200078ec0ff */
[----:B------:R-:W-:Y:S01]  /*0f10*/  IMAD.MOV.U32 R6, RZ, RZ, R8 ;  /* 0x000000ffff067224 */ /* 0x000fe200078e0008 */
[----:B------:R-:W-:Y:S01]  /*0f20*/  MOV R7, R9 ;  /* 0x0000000900077202 */ /* 0x000fe20000000f00 */
[----:B------:R-:W-:Y:S01]  /*0f30*/  BSSY.RECONVERGENT B1, `(.L_x_12) ;  /* 0x0000055000017945 */ /* 0x000fe20003800200 */
[----:B------:R-:W-:Y:S01]  /*0f40*/  LOP3.LUT R3, R2, 0x3ff00000, RZ, 0xfc, !PT ;  /* 0x3ff0000002037812 */ /* 0x000fe200078efcff */
[----:B------:R-:W-:Y:S01]  /*0f50*/  IMAD.MOV.U32 R2, RZ, RZ, R4 ;  /* 0x000000ffff027224 */ /* 0x000fe200078e0004 */
[C---:B------:R-:W-:Y:S02]  /*0f60*/  FSETP.GEU.AND P2, PT, |R7|.reuse, 1.469367938527859385e-39, PT ;  /* 0x001000000700780b */ /* 0x040fe40003f4e200 */
[----:B------:R-:W-:-:S02]  /*0f70*/  LOP3.LUT R11, R7, 0x7ff00000, RZ, 0xc0, !PT ;  /* 0x7ff00000070b7812 */ /* 0x000fc400078ec0ff */
[----:B------:R-:W-:Y:S01]  /*0f80*/  LOP3.LUT R14, R5, 0x7ff00000, RZ, 0xc0, !PT ;  /* 0x7ff00000050e7812 */ /* 0x000fe200078ec0ff */
[----:B------:R-:W-:-:S03]  /*0f90*/  @!P0 DMUL R2, R4, 8.98846567431157953865e+307 ;  /* 0x7fe0000004028828 */ /* 0x000fc60000000000 */
[----:B------:R-:W-:-:S03]  /*0fa0*/  ISETP.GE.U32.AND P1, PT, R11, R14, PT ;  /* 0x0000000e0b00720c */ /* 0x000fc60003f26070 */
[----:B------:R-:W0:Y:S02]  /*0fb0*/  MUFU.RCP64H R17, R3 ;  /* 0x0000000300117308 */ /* 0x000e240000001800 */
[----:B------:R-:W-:Y:S01]  /*0fc0*/  @!P2 LOP3.LUT R12, R5, 0x7ff00000, RZ, 0xc0, !PT ;  /* 0x7ff00000050ca812 */ /* 0x000fe200078ec0ff */
[----:B------:R-:W-:-:S03]  /*0fd0*/  @!P2 IMAD.MOV.U32 R18, RZ, RZ, RZ ;  /* 0x000000ffff12a224 */ /* 0x000fc600078e00ff */
[----:B------:R-:W-:Y:S01]  /*0fe0*/  @!P2 ISETP.GE.U32.AND P3, PT, R11, R12, PT ;  /* 0x0000000c0b00a20c */ /* 0x000fe20003f66070 */
[----:B------:R-:W-:-:S05]  /*0ff0*/  IMAD.MOV.U32 R12, RZ, RZ, 0x1ca00000 ;  /* 0x1ca00000ff0c7424 */ /* 0x000fca00078e00ff */
[----:B------:R-:W-:-:S04]  /*1000*/  @!P2 SEL R13, R12, 0x63400000, !P3 ;  /* 0x634000000c0da807 */ /* 0x000fc80005800000 */
[----:B------:R-:W-:Y:S01]  /*1010*/  @!P2 LOP3.LUT R13, R13, 0x80000000, R7, 0xf8, !PT ;  /* 0x800000000d0da812 */ /* 0x000fe200078ef807 */
[----:B0-----:R-:W-:-:S03]  /*1020*/  DFMA R8, R16, -R2, 1 ;  /* 0x3ff000001008742b */ /* 0x001fc60000000802 */
[----:B------:R-:W-:-:S05]  /*1030*/  @!P2 LOP3.LUT R19, R13, 0x100000, RZ, 0xfc, !PT ;  /* 0x001000000d13a812 */ /* 0x000fca00078efcff */
[----:B------:R-:W-:-:S08]  /*1040*/  DFMA R8, R8, R8, R8 ;  /* 0x000000080808722b */ /* 0x000fd00000000008 */
[----:B------:R-:W-:Y:S01]  /*1050*/  DFMA R16, R16, R8, R16 ;  /* 0x000000081010722b */ /* 0x000fe20000000010 */
[----:B------:R-:W-:Y:S01]  /*1060*/  SEL R9, R12, 0x63400000, !P1 ;  /* 0x634000000c097807 */ /* 0x000fe20004800000 */
[----:B------:R-:W-:-:S03]  /*1070*/  IMAD.MOV.U32 R8, RZ, RZ, R6 ;  /* 0x000000ffff087224 */ /* 0x000fc600078e0006 */
[----:B------:R-:W-:-:S03]  /*1080*/  LOP3.LUT R9, R9, 0x800fffff, R7, 0xf8, !PT ;  /* 0x800fffff09097812 */ /* 0x000fc600078ef807 */
[----:B------:R-:W-:-:S03]  /*1090*/  DFMA R20, R16, -R2, 1 ;  /* 0x3ff000001014742b */ /* 0x000fc60000000802 */
[----:B------:R-:W-:-:S05]  /*10a0*/  @!P2 DFMA R8, R8, 2, -R18 ;  /* 0x400000000808a82b */ /* 0x000fca0000000812 */
[----:B------:R-:W-:Y:S01]  /*10b0*/  DFMA R16, R16, R20, R16 ;  /* 0x000000141010722b */ /* 0x000fe20000000010 */
[----:B------:R-:W-:Y:S01]  /*10c0*/  MOV R21, R11 ;  /* 0x0000000b00157202 */ /* 0x000fe20000000f00 */
[----:B------:R-:W-:Y:S01]  /*10d0*/  IMAD.MOV.U32 R20, RZ, RZ, R14 ;  /* 0x000000ffff147224 */ /* 0x000fe200078e000e */
[----:B------:R-:W-:Y:S02]  /*10e0*/  @!P0 LOP3.LUT R20, R3, 0x7ff00000, RZ, 0xc0, !PT ;  /* 0x7ff0000003148812 */ /* 0x000fe400078ec0ff */
[----:B------:R-:W-:-:S03]  /*10f0*/  @!P2 LOP3.LUT R21, R9, 0x7ff00000, RZ, 0xc0, !PT ;  /* 0x7ff000000915a812 */ /* 0x000fc600078ec0ff */
[----:B------:R-:W-:Y:S01]  /*1100*/  DMUL R18, R16, R8 ;  /* 0x0000000810127228 */ /* 0x000fe20000000000 */
[----:B------:R-:W-:Y:S02]  /*1110*/  VIADD R22, R20, 0xffffffff ;  /* 0xffffffff14167836 */ /* 0x000fe40000000000 */
[----:B------:R-:W-:-:S05]  /*1120*/  VIADD R13, R21, 0xffffffff ;  /* 0xffffffff150d7836 */ /* 0x000fca0000000000 */
[----:B------:R-:W-:Y:S01]  /*1130*/  ISETP.GT.U32.AND P0, PT, R13, 0x7feffffe, PT ;  /* 0x7feffffe0d00780c */ /* 0x000fe20003f04070 */
[----:B------:R-:W-:-:S03]  /*1140*/  DFMA R14, R18, -R2, R8 ;  /* 0x80000002120e722b */ /* 0x000fc60000000008 */
[----:B------:R-:W-:-:S05]  /*1150*/  ISETP.GT.U32.OR P0, PT, R22, 0x7feffffe, P0 ;  /* 0x7feffffe1600780c */ /* 0x000fca0000704470 */
[----:B------:R-:W-:-:S08]  /*1160*/  DFMA R14, R16, R14, R18 ;  /* 0x0000000e100e722b */ /* 0x000fd00000000012 */
[----:B------:R-:W-:Y:S05]  /*1170*/  @P0 BRA `(.L_x_13) ;  /* 0x00000000006c0947 */ /* 0x000fea0003800000 */
[----:B------:R-:W-:-:S04]  /*1180*/  LOP3.LUT R16, R5, 0x7ff00000, RZ, 0xc0, !PT ;  /* 0x7ff0000005107812 */ /* 0x000fc800078ec0ff */
[CC--:B------:R-:W-:Y:S02]  /*1190*/  VIADDMNMX R6, R11.reuse, -R16.reuse, 0xb9600000, !PT ;  /* 0xb96000000b067446 */ /* 0x0c0fe40007800910 */
[----:B------:R-:W-:Y:S02]  /*11a0*/  ISETP.GE.U32.AND P0, PT, R11, R16, PT ;  /* 0x000000100b00720c */ /* 0x000fe40003f06070 */
[----:B------:R-:W-:Y:S02]  /*11b0*/  VIMNMX R6, PT, PT, R6, 0x46a00000, PT ;  /* 0x46a0000006067848 */ /* 0x000fe40003fe0100 */
[----:B------:R-:W-:-:S05]  /*11c0*/  SEL R11, R12, 0x63400000, !P0 ;  /* 0x634000000c0b7807 */ /* 0x000fca0004000000 */
[----:B------:R-:W-:Y:S02]  /*11d0*/  IMAD.IADD R11, R6, 0x1, -R11 ;  /* 0x00000001060b7824 */ /* 0x000fe400078e0a0b */
[----:B------:R-:W-:-:S03]  /*11e0*/  IMAD.MOV.U32 R6, RZ, RZ, RZ ;  /* 0x000000ffff067224 */ /* 0x000fc600078e00ff */
[----:B------:R-:W-:-:S06]  /*11f0*/  IADD3 R7, PT, PT, R11, 0x7fe00000, RZ ;  /* 0x7fe000000b077810 */ /* 0x000fcc0007ffe0ff */
[----:B------:R-:W-:-:S10]  /*1200*/  DMUL R12, R14, R6 ;  /* 0x000000060e0c7228 */ /* 0x000fd40000000000 */
[----:B------:R-:W-:-:S13]  /*1210*/  FSETP.GTU.AND P0, PT, |R13|, 1.469367938527859385e-39, PT ;  /* 0x001000000d00780b */ /* 0x000fda0003f0c200 */
[----:B------:R-:W-:Y:S05]  /*1220*/  @P0 BRA `(.L_x_14) ;  /* 0x0000000000940947 */ /* 0x000fea0003800000 */
[----:B------:R-:W-:Y:S01]  /*1230*/  DFMA R2, R14, -R2, R8 ;  /* 0x800000020e02722b */ /* 0x000fe20000000008 */
[----:B------:R-:W-:-:S09]  /*1240*/  IMAD.MOV.U32 R6, RZ, RZ, RZ ;  /* 0x000000ffff067224 */ /* 0x000fd200078e00ff */
[C---:B------:R-:W-:Y:S02]  /*1250*/  FSETP.NEU.AND P0, PT, R3.reuse, RZ, PT ;  /* 0x000000ff0300720b */ /* 0x040fe40003f0d000 */
[----:B------:R-:W-:-:S04]  /*1260*/  LOP3.LUT R5, R3, 0x80000000, R5, 0x48, !PT ;  /* 0x8000000003057812 */ /* 0x000fc800078e4805 */
[----:B------:R-:W-:-:S07]  /*1270*/  LOP3.LUT R7, R5, R7, RZ, 0xfc, !PT ;  /* 0x0000000705077212 */ /* 0x000fce00078efcff */
[----:B------:R-:W-:Y:S05]  /*1280*/  @!P0 BRA `(.L_x_14) ;  /* 0x00000000007c8947 */ /* 0x000fea0003800000 */
[----:B------:R-:W-:Y:S01]  /*1290*/  IMAD.MOV R3, RZ, RZ, -R11 ;  /* 0x000000ffff037224 */ /* 0x000fe200078e0a0b */
[----:B------:R-:W-:Y:S01]  /*12a0*/  MOV R2, RZ ;  /* 0x000000ff00027202 */ /* 0x000fe20000000f00 */
[----:B------:R-:W-:-:S05]  /*12b0*/  DMUL.RP R6, R14, R6 ;  /* 0x000000060e067228 */ /* 0x000fca0000008000 */
[----:B------:R-:W-:-:S05]  /*12c0*/  DFMA R2, R12, -R2, R14 ;  /* 0x800000020c02722b */ /* 0x000fca000000000e */
[----:B------:R-:W-:Y:S02]  /*12d0*/  LOP3.LUT R5, R7, R5, RZ, 0x3c, !PT ;  /* 0x0000000507057212 */ /* 0x000fe400078e3cff */
[----:B------:R-:W-:-:S04]  /*12e0*/  IADD3 R2, PT, PT, -R11, -0x43300000, RZ ;  /* 0xbcd000000b027810 */ /* 0x000fc80007ffe1ff */
[----:B------:R-:W-:-:S04]  /*12f0*/  FSETP.NEU.AND P0, PT, |R3|, R2, PT ;  /* 0x000000020300720b */ /* 0x000fc80003f0d200 */
[----:B------:R-:W-:Y:S02]  /*1300*/  FSEL R12, R6, R12, !P0 ;  /* 0x0000000c060c7208 */ /* 0x000fe40004000000 */
[----:B------:R-:W-:Y:S01]  /*1310*/  FSEL R13, R5, R13, !P0 ;  /* 0x0000000d050d7208 */ /* 0x000fe20004000000 */
[----:B------:R-:W-:Y:S06]  /*1320*/  BRA `(.L_x_14) ;  /* 0x0000000000547947 */ /* 0x000fec0003800000 */
.L_x_13:
[----:B------:R-:W-:-:S14]  /*1330*/  DSETP.NAN.AND P0, PT, R6, R6, PT ;  /* 0x000000060600722a */ /* 0x000fdc0003f08000 */
[----:B------:R-:W-:Y:S05]  /*1340*/  @P0 BRA `(.L_x_15) ;  /* 0x0000000000440947 */ /* 0x000fea0003800000 */
[----:B------:R-:W-:-:S14]  /*1350*/  DSETP.NAN.AND P0, PT, R4, R4, PT ;  /* 0x000000040400722a */ /* 0x000fdc0003f08000 */
[----:B------:R-:W-:Y:S05]  /*1360*/  @P0 BRA `(.L_x_16) ;  /* 0x0000000000300947 */ /* 0x000fea0003800000 */
[----:B------:R-:W-:Y:S01]  /*1370*/  ISETP.NE.AND P0, PT, R21, R20, PT ;  /* 0x000000141500720c */ /* 0x000fe20003f05270 */
[----:B------:R-:W-:Y:S02]  /*1380*/  IMAD.MOV.U32 R12, RZ, RZ, 0x0 ;  /* 0x00000000ff0c7424 */ /* 0x000fe400078e00ff */
[----:B------:R-:W-:-:S10]  /*1390*/  IMAD.MOV.U32 R13, RZ, RZ, -0x80000 ;  /* 0xfff80000ff0d7424 */ /* 0x000fd400078e00ff */
[----:B------:R-:W-:Y:S05]  /*13a0*/  @!P0 BRA `(.L_x_14) ;  /* 0x0000000000348947 */ /* 0x000fea0003800000 */
[----:B------:R-:W-:Y:S02]  /*13b0*/  ISETP.NE.AND P0, PT, R21, 0x7ff00000, PT ;  /* 0x7ff000001500780c */ /* 0x000fe40003f05270 */
[----:B------:R-:W-:Y:S02]  /*13c0*/  LOP3.LUT R13, R7, 0x80000000, R5, 0x48, !PT ;  /* 0x80000000070d7812 */ /* 0x000fe400078e4805 */
[----:B------:R-:W-:-:S13]  /*13d0*/  ISETP.EQ.OR P0, PT, R20, RZ, !P0 ;  /* 0x000000ff1400720c */ /* 0x000fda0004702670 */
[----:B------:R-:W-:Y:S01]  /*13e0*/  @P0 LOP3.LUT R2, R13, 0x7ff00000, RZ, 0xfc, !PT ;  /* 0x7ff000000d020812 */ /* 0x000fe200078efcff */
[----:B------:R-:W-:Y:S01]  /*13f0*/  @!P0 IMAD.MOV.U32 R12, RZ, RZ, RZ ;  /* 0x000000ffff0c8224 */ /* 0x000fe200078e00ff */
[----:B------:R-:W-:-:S03]  /*1400*/  @P0 MOV R12, RZ ;  /* 0x000000ff000c0202 */ /* 0x000fc60000000f00 */
[----:B------:R-:W-:Y:S01]  /*1410*/  @P0 IMAD.MOV.U32 R13, RZ, RZ, R2 ;  /* 0x000000ffff0d0224 */ /* 0x000fe200078e0002 */
[----:B------:R-:W-:Y:S06]  /*1420*/  BRA `(.L_x_14) ;  /* 0x0000000000147947 */ /* 0x000fec0003800000 */
.L_x_16:
[----:B------:R-:W-:Y:S01]  /*1430*/  LOP3.LUT R13, R5, 0x80000, RZ, 0xfc, !PT ;  /* 0x00080000050d7812 */ /* 0x000fe200078efcff */
[----:B------:R-:W-:Y:S01]  /*1440*/  IMAD.MOV.U32 R12, RZ, RZ, R4 ;  /* 0x000000ffff0c7224 */ /* 0x000fe200078e0004 */
[----:B------:R-:W-:Y:S06]  /*1450*/  BRA `(.L_x_14) ;  /* 0x0000000000087947 */ /* 0x000fec0003800000 */
.L_x_15:
[----:B------:R-:W-:Y:S01]  /*1460*/  LOP3.LUT R13, R7, 0x80000, RZ, 0xfc, !PT ;  /* 0x00080000070d7812 */ /* 0x000fe200078efcff */
[----:B------:R-:W-:-:S07]  /*1470*/  IMAD.MOV.U32 R12, RZ, RZ, R6 ;  /* 0x000000ffff0c7224 */ /* 0x000fce00078e0006 */
.L_x_14:
[----:B------:R-:W-:Y:S05]  /*1480*/  BSYNC.RECONVERGENT B1 ;  /* 0x0000000000017941 */ /* 0x000fea0003800200 */
.L_x_12:
[----:B------:R-:W-:Y:S01]  /*1490*/  IMAD.MOV.U32 R11, RZ, RZ, 0x0 ;  /* 0x00000000ff0b7424 */ /* 0x000fe200078e00ff */
[----:B------:R-:W-:Y:S01]  /*14a0*/  MOV R2, R12 ;  /* 0x0000000c00027202 */ /* 0x000fe20000000f00 */
[----:B------:R-:W-:Y:S02]  /*14b0*/  IMAD.MOV.U32 R3, RZ, RZ, R13 ;  /* 0x000000ffff037224 */ /* 0x000fe400078e000d */
[----:B------:R-:W-:Y:S05]  /*14c0*/  RET.REL.NODEC R10 `(_Z12jacobiKernelPiS_PdS0_S0_S0_ii) ;  /* 0xffffffe80acc7950 */ /* 0x000fea0003c3ffff */
.L_x_17:
        /* <DEDUP_REMOVED lines=11> */
.L_x_18:


//--------------------- .nv.shared.reserved.0     --------------------------
	.section	.nv.shared.reserved.0,"aw",@nobits
	.weak		__nv_reservedSMEM_offset_0_alias
	.size		__nv_reservedSMEM_offset_0_alias, 0, 64
	.other		__nv_reservedSMEM_offset_0_alias,@"STO_CUDA_RESERVED_SHARED STV_DEFAULT"
__nv_reservedSMEM_offset_0_alias:
	.zero		0
	.zero		64


//--------------------- .nv.constant0._Z10diffKernelPdS_S_i --------------------------
	.section	.nv.constant0._Z10diffKernelPdS_S_i,"a",@progbits
	.sectionflags	@""
	.align	4
.nv.constant0._Z10diffKernelPdS_S_i:
	.zero		924


//--------------------- .nv.constant0._Z12jacobiKernelPiS_PdS0_S0_S0_ii --------------------------
	.section	.nv.constant0._Z12jacobiKernelPiS_PdS0_S0_S0_ii,"a",@progbits
	.sectionflags	@""
	.align	4
.nv.constant0._Z12jacobiKernelPiS_PdS0_S0_S0_ii:
	.zero		952


//--------------------- SYMBOLS --------------------------

	.type		.nv.reservedSmem.offset0,@object
	.size		.nv.reservedSmem.offset0,0x4
